//
// Generated by NVIDIA NVVM Compiler
//
// Compiler Build ID: CL-36424714
// Cuda compilation tools, release 13.0, V13.0.88
// Based on NVVM 20.0.0
//

.version 9.0
.target sm_100
.address_size 64

	// .globl	_Z18medianFilterKernelPhS_iii

.visible .entry _Z18medianFilterKernelPhS_iii(
	.param .u64 .ptr .align 1 _Z18medianFilterKernelPhS_iii_param_0,
	.param .u64 .ptr .align 1 _Z18medianFilterKernelPhS_iii_param_1,
	.param .u32 _Z18medianFilterKernelPhS_iii_param_2,
	.param .u32 _Z18medianFilterKernelPhS_iii_param_3,
	.param .u32 _Z18medianFilterKernelPhS_iii_param_4
)
{
	.local .align 1 .b8 	__local_depot0[121];
	.reg .b64 	%SP;
	.reg .b64 	%SPL;
	.reg .pred 	%p<86>;
	.reg .b16 	%rs<139>;
	.reg .b32 	%r<97>;
	.reg .b64 	%rd<35>;

	mov.u64 	%SPL, __local_depot0;
	ld.param.u64 	%rd14, [_Z18medianFilterKernelPhS_iii_param_0];
	ld.param.u64 	%rd13, [_Z18medianFilterKernelPhS_iii_param_1];
	ld.param.u32 	%r47, [_Z18medianFilterKernelPhS_iii_param_2];
	ld.param.u32 	%r50, [_Z18medianFilterKernelPhS_iii_param_3];
	ld.param.u32 	%r49, [_Z18medianFilterKernelPhS_iii_param_4];
	cvta.to.global.u64 	%rd1, %rd14;
	add.u64 	%rd2, %SPL, 0;
	mov.u32 	%r51, %ctaid.x;
	mov.u32 	%r52, %ntid.x;
	mov.u32 	%r53, %tid.x;
	mad.lo.s32 	%r1, %r51, %r52, %r53;
	mov.u32 	%r54, %ctaid.y;
	mov.u32 	%r55, %ntid.y;
	mov.u32 	%r56, %tid.y;
	mad.lo.s32 	%r57, %r54, %r55, %r56;
	setp.ge.s32 	%p5, %r1, %r47;
	setp.ge.s32 	%p6, %r57, %r50;
	or.pred  	%p7, %p5, %p6;
	@%p7 bra 	$L__BB0_96;
	shr.u32 	%r58, %r49, 31;
	add.s32 	%r59, %r49, %r58;
	shr.s32 	%r3, %r59, 1;
	neg.s32 	%r4, %r3;
	setp.lt.s32 	%p8, %r49, -1;
	@%p8 bra 	$L__BB0_19;
	abs.s32 	%r5, %r3;
	add.s32 	%r6, %r3, %r5;
	and.b32  	%r7, %r6, 3;
	sub.s32 	%r8, %r1, %r3;
	setp.gt.s32 	%p9, %r8, -1;
	setp.lt.s32 	%p10, %r8, %r47;
	and.pred  	%p1, %p9, %p10;
	sub.s32 	%r9, 1, %r3;
	add.s32 	%r61, %r9, %r1;
	setp.gt.s32 	%p11, %r61, -1;
	setp.lt.s32 	%p12, %r61, %r47;
	and.pred  	%p2, %p11, %p12;
	sub.s32 	%r10, 2, %r3;
	add.s32 	%r62, %r61, 1;
	setp.gt.s32 	%p13, %r62, -1;
	setp.lt.s32 	%p14, %r62, %r47;
	and.pred  	%p3, %p13, %p14;
	sub.s32 	%r11, 3, %r3;
	mov.b32 	%r84, 0;
	cvt.s64.s32 	%rd19, %r1;
	cvt.s64.s32 	%rd20, %r4;
	add.s64 	%rd22, %rd20, %rd19;
	mov.u32 	%r83, %r4;
	mov.u32 	%r87, %r84;
$L__BB0_3:
	setp.eq.s32 	%p15, %r7, 3;
	add.s32 	%r64, %r83, %r57;
	setp.gt.s32 	%p16, %r64, -1;
	setp.lt.s32 	%p17, %r64, %r50;
	and.pred  	%p4, %p16, %p17;
	mul.lo.s32 	%r14, %r64, %r47;
	mov.u32 	%r85, %r4;
	@%p15 bra 	$L__BB0_16;
	and.pred  	%p18, %p1, %p4;
	cvt.s64.s32 	%rd16, %r84;
	add.s64 	%rd3, %rd2, %rd16;
	@%p18 bra 	$L__BB0_6;
	mov.b16 	%rs71, 0;
	st.local.u8 	[%rd3], %rs71;
	bra.uni 	$L__BB0_7;
$L__BB0_6:
	add.s32 	%r65, %r8, %r14;
	cvt.s64.s32 	%rd17, %r65;
	add.s64 	%rd18, %rd1, %rd17;
	ld.global.u8 	%rs72, [%rd18];
	st.local.u8 	[%rd3], %rs72;
$L__BB0_7:
	setp.eq.s32 	%p19, %r7, 0;
	add.s32 	%r87, %r84, 1;
	mov.u32 	%r85, %r9;
	@%p19 bra 	$L__BB0_16;
	and.pred  	%p20, %p2, %p4;
	cvt.s64.s32 	%rd21, %r14;
	add.s64 	%rd23, %rd22, %rd21;
	add.s64 	%rd4, %rd1, %rd23;
	@%p20 bra 	$L__BB0_10;
	mov.b16 	%rs73, 0;
	st.local.u8 	[%rd3+1], %rs73;
	bra.uni 	$L__BB0_11;
$L__BB0_10:
	ld.global.u8 	%rs74, [%rd4+1];
	st.local.u8 	[%rd3+1], %rs74;
$L__BB0_11:
	setp.eq.s32 	%p21, %r7, 1;
	add.s32 	%r87, %r84, 2;
	mov.u32 	%r85, %r10;
	@%p21 bra 	$L__BB0_16;
	and.pred  	%p22, %p3, %p4;
	@%p22 bra 	$L__BB0_14;
	mov.b16 	%rs75, 0;
	st.local.u8 	[%rd3+2], %rs75;
	bra.uni 	$L__BB0_15;
$L__BB0_14:
	ld.global.u8 	%rs76, [%rd4+2];
	st.local.u8 	[%rd3+2], %rs76;
$L__BB0_15:
	add.s32 	%r87, %r84, 3;
	mov.u32 	%r85, %r11;
$L__BB0_16:
	setp.lt.u32 	%p23, %r6, 3;
	@%p23 bra 	$L__BB0_108;
$L__BB0_17:
	add.s32 	%r27, %r85, %r1;
	setp.gt.s32 	%p24, %r27, -1;
	setp.lt.s32 	%p25, %r27, %r47;
	and.pred  	%p26, %p24, %p25;
	and.pred  	%p27, %p26, %p4;
	add.s32 	%r66, %r27, %r14;
	cvt.s64.s32 	%rd24, %r66;
	add.s64 	%rd6, %rd1, %rd24;
	cvt.s64.s32 	%rd25, %r87;
	add.s64 	%rd7, %rd2, %rd25;
	not.pred 	%p28, %p27;
	@%p28 bra 	$L__BB0_97;
	ld.global.u8 	%rs78, [%rd6];
	st.local.u8 	[%rd7], %rs78;
	bra.uni 	$L__BB0_98;
$L__BB0_19:
	mul.lo.s32 	%r21, %r49, %r49;
	setp.lt.u32 	%p43, %r21, 2;
	@%p43 bra 	$L__BB0_95;
	add.s32 	%r22, %r21, -1;
	max.s32 	%r23, %r22, 1;
	add.s32 	%r24, %r21, -2;
	cvt.u16.u32 	%rs1, %r21;
	add.s64 	%rd5, %rd2, 8;
	mov.b32 	%r92, 0;
	mov.b16 	%rs108, 0;
	mov.u16 	%rs109, %rs108;
	mov.u32 	%r91, %r22;
$L__BB0_21:
	setp.ge.s32 	%p44, %r92, %r22;
	@%p44 bra 	$L__BB0_94;
	sub.s32 	%r73, %r24, %r92;
	setp.lt.u32 	%p45, %r73, 15;
	mov.b32 	%r95, 0;
	@%p45 bra 	$L__BB0_57;
	and.b32  	%r95, %r91, -16;
	ld.local.u8 	%rs110, [%rd2];
	neg.s32 	%r93, %r95;
	mov.u64 	%rd34, %rd5;
$L__BB0_24:
	.pragma "nounroll";
	ld.local.u8 	%rs111, [%rd34+-7];
	setp.le.u16 	%p46, %rs110, %rs111;
	@%p46 bra 	$L__BB0_26;
	st.local.u8 	[%rd34+-8], %rs111;
	st.local.u8 	[%rd34+-7], %rs110;
	mov.u16 	%rs111, %rs110;
$L__BB0_26:
	ld.local.u8 	%rs112, [%rd34+-6];
	setp.le.u16 	%p47, %rs111, %rs112;
	@%p47 bra 	$L__BB0_28;
	st.local.u8 	[%rd34+-7], %rs112;
	st.local.u8 	[%rd34+-6], %rs111;
	mov.u16 	%rs112, %rs111;
$L__BB0_28:
	ld.local.u8 	%rs113, [%rd34+-5];
	setp.le.u16 	%p48, %rs112, %rs113;
	@%p48 bra 	$L__BB0_30;
	st.local.u8 	[%rd34+-6], %rs113;
	st.local.u8 	[%rd34+-5], %rs112;
	mov.u16 	%rs113, %rs112;
$L__BB0_30:
	ld.local.u8 	%rs114, [%rd34+-4];
	setp.le.u16 	%p49, %rs113, %rs114;
	@%p49 bra 	$L__BB0_32;
	st.local.u8 	[%rd34+-5], %rs114;
	st.local.u8 	[%rd34+-4], %rs113;
	mov.u16 	%rs114, %rs113;
$L__BB0_32:
	ld.local.u8 	%rs115, [%rd34+-3];
	setp.le.u16 	%p50, %rs114, %rs115;
	@%p50 bra 	$L__BB0_34;
	st.local.u8 	[%rd34+-4], %rs115;
	st.local.u8 	[%rd34+-3], %rs114;
	mov.u16 	%rs115, %rs114;
$L__BB0_34:
	ld.local.u8 	%rs116, [%rd34+-2];
	setp.le.u16 	%p51, %rs115, %rs116;
	@%p51 bra 	$L__BB0_36;
	st.local.u8 	[%rd34+-3], %rs116;
	st.local.u8 	[%rd34+-2], %rs115;
	mov.u16 	%rs116, %rs115;
$L__BB0_36:
	ld.local.u8 	%rs117, [%rd34+-1];
	setp.le.u16 	%p52, %rs116, %rs117;
	@%p52 bra 	$L__BB0_38;
	st.local.u8 	[%rd34+-2], %rs117;
	st.local.u8 	[%rd34+-1], %rs116;
	mov.u16 	%rs117, %rs116;
$L__BB0_38:
	ld.local.u8 	%rs118, [%rd34];
	setp.le.u16 	%p53, %rs117, %rs118;
	@%p53 bra 	$L__BB0_40;
	st.local.u8 	[%rd34+-1], %rs118;
	st.local.u8 	[%rd34], %rs117;
	mov.u16 	%rs118, %rs117;
$L__BB0_40:
	ld.local.u8 	%rs119, [%rd34+1];
	setp.le.u16 	%p54, %rs118, %rs119;
	@%p54 bra 	$L__BB0_42;
	st.local.u8 	[%rd34], %rs119;
	st.local.u8 	[%rd34+1], %rs118;
	mov.u16 	%rs119, %rs118;
$L__BB0_42:
	ld.local.u8 	%rs120, [%rd34+2];
	setp.le.u16 	%p55, %rs119, %rs120;
	@%p55 bra 	$L__BB0_44;
	st.local.u8 	[%rd34+1], %rs120;
	st.local.u8 	[%rd34+2], %rs119;
	mov.u16 	%rs120, %rs119;
$L__BB0_44:
	ld.local.u8 	%rs121, [%rd34+3];
	setp.le.u16 	%p56, %rs120, %rs121;
	@%p56 bra 	$L__BB0_46;
	st.local.u8 	[%rd34+2], %rs121;
	st.local.u8 	[%rd34+3], %rs120;
	mov.u16 	%rs121, %rs120;
$L__BB0_46:
	ld.local.u8 	%rs122, [%rd34+4];
	setp.le.u16 	%p57, %rs121, %rs122;
	@%p57 bra 	$L__BB0_48;
	st.local.u8 	[%rd34+3], %rs122;
	st.local.u8 	[%rd34+4], %rs121;
	mov.u16 	%rs122, %rs121;
$L__BB0_48:
	ld.local.u8 	%rs123, [%rd34+5];
	setp.le.u16 	%p58, %rs122, %rs123;
	@%p58 bra 	$L__BB0_50;
	st.local.u8 	[%rd34+4], %rs123;
	st.local.u8 	[%rd34+5], %rs122;
	mov.u16 	%rs123, %rs122;
$L__BB0_50:
	ld.local.u8 	%rs124, [%rd34+6];
	setp.le.u16 	%p59, %rs123, %rs124;
	@%p59 bra 	$L__BB0_52;
	st.local.u8 	[%rd34+5], %rs124;
	st.local.u8 	[%rd34+6], %rs123;
	mov.u16 	%rs124, %rs123;
$L__BB0_52:
	ld.local.u8 	%rs125, [%rd34+7];
	setp.le.u16 	%p60, %rs124, %rs125;
	@%p60 bra 	$L__BB0_54;
	st.local.u8 	[%rd34+6], %rs125;
	st.local.u8 	[%rd34+7], %rs124;
	mov.u16 	%rs125, %rs124;
$L__BB0_54:
	ld.local.u8 	%rs110, [%rd34+8];
	setp.le.u16 	%p61, %rs125, %rs110;
	@%p61 bra 	$L__BB0_56;
	st.local.u8 	[%rd34+7], %rs110;
	st.local.u8 	[%rd34+8], %rs125;
	mov.u16 	%rs110, %rs125;
$L__BB0_56:
	add.s32 	%r93, %r93, 16;
	add.s64 	%rd34, %rd34, 16;
	setp.ne.s32 	%p62, %r93, 0;
	@%p62 bra 	$L__BB0_24;
$L__BB0_57:
	and.b32  	%r74, %r91, 15;
	setp.eq.s32 	%p63, %r74, 0;
	@%p63 bra 	$L__BB0_94;
	not.b16 	%rs103, %rs109;
	add.s16 	%rs104, %rs103, %rs1;
	cvt.u32.u16 	%r75, %rs104;
	and.b32  	%r39, %r75, 15;
	add.s32 	%r76, %r39, -1;
	setp.lt.u32 	%p64, %r76, 7;
	@%p64 bra 	$L__BB0_75;
	cvt.u64.u32 	%rd26, %r95;
	add.s64 	%rd10, %rd2, %rd26;
	ld.local.u8 	%rs39, [%rd10];
	ld.local.u8 	%rs127, [%rd10+1];
	setp.le.u16 	%p65, %rs39, %rs127;
	@%p65 bra 	$L__BB0_61;
	st.local.u8 	[%rd10], %rs127;
	st.local.u8 	[%rd10+1], %rs39;
	mov.u16 	%rs127, %rs39;
$L__BB0_61:
	ld.local.u8 	%rs128, [%rd10+2];
	setp.le.u16 	%p66, %rs127, %rs128;
	@%p66 bra 	$L__BB0_63;
	st.local.u8 	[%rd10+1], %rs128;
	st.local.u8 	[%rd10+2], %rs127;
	mov.u16 	%rs128, %rs127;
$L__BB0_63:
	ld.local.u8 	%rs129, [%rd10+3];
	setp.le.u16 	%p67, %rs128, %rs129;
	@%p67 bra 	$L__BB0_65;
	st.local.u8 	[%rd10+2], %rs129;
	st.local.u8 	[%rd10+3], %rs128;
	mov.u16 	%rs129, %rs128;
$L__BB0_65:
	ld.local.u8 	%rs130, [%rd10+4];
	setp.le.u16 	%p68, %rs129, %rs130;
	@%p68 bra 	$L__BB0_67;
	st.local.u8 	[%rd10+3], %rs130;
	st.local.u8 	[%rd10+4], %rs129;
	mov.u16 	%rs130, %rs129;
$L__BB0_67:
	ld.local.u8 	%rs131, [%rd10+5];
	setp.le.u16 	%p69, %rs130, %rs131;
	@%p69 bra 	$L__BB0_69;
	st.local.u8 	[%rd10+4], %rs131;
	st.local.u8 	[%rd10+5], %rs130;
	mov.u16 	%rs131, %rs130;
$L__BB0_69:
	ld.local.u8 	%rs132, [%rd10+6];
	setp.le.u16 	%p70, %rs131, %rs132;
	@%p70 bra 	$L__BB0_71;
	st.local.u8 	[%rd10+5], %rs132;
	st.local.u8 	[%rd10+6], %rs131;
	mov.u16 	%rs132, %rs131;
$L__BB0_71:
	ld.local.u8 	%rs133, [%rd10+7];
	setp.le.u16 	%p71, %rs132, %rs133;
	@%p71 bra 	$L__BB0_73;
	st.local.u8 	[%rd10+6], %rs133;
	st.local.u8 	[%rd10+7], %rs132;
	mov.u16 	%rs133, %rs132;
$L__BB0_73:
	add.s32 	%r95, %r95, 8;
	ld.local.u8 	%rs54, [%rd10+8];
	setp.le.u16 	%p72, %rs133, %rs54;
	@%p72 bra 	$L__BB0_75;
	st.local.u8 	[%rd10+7], %rs54;
	st.local.u8 	[%rd10+8], %rs133;
$L__BB0_75:
	and.b32  	%r77, %r39, 7;
	setp.eq.s32 	%p73, %r77, 0;
	@%p73 bra 	$L__BB0_94;
	not.b16 	%rs105, %rs108;
	add.s16 	%rs106, %rs105, %rs1;
	cvt.u32.u16 	%r78, %rs106;
	and.b32  	%r79, %r78, 7;
	and.b32  	%r42, %r78, 3;
	add.s32 	%r80, %r79, -1;
	setp.lt.u32 	%p74, %r80, 3;
	@%p74 bra 	$L__BB0_85;
	cvt.u64.u32 	%rd27, %r95;
	add.s64 	%rd11, %rd2, %rd27;
	ld.local.u8 	%rs55, [%rd11];
	ld.local.u8 	%rs134, [%rd11+1];
	setp.le.u16 	%p75, %rs55, %rs134;
	@%p75 bra 	$L__BB0_79;
	st.local.u8 	[%rd11], %rs134;
	st.local.u8 	[%rd11+1], %rs55;
	mov.u16 	%rs134, %rs55;
$L__BB0_79:
	ld.local.u8 	%rs135, [%rd11+2];
	setp.le.u16 	%p76, %rs134, %rs135;
	@%p76 bra 	$L__BB0_81;
	st.local.u8 	[%rd11+1], %rs135;
	st.local.u8 	[%rd11+2], %rs134;
	mov.u16 	%rs135, %rs134;
$L__BB0_81:
	ld.local.u8 	%rs136, [%rd11+3];
	setp.le.u16 	%p77, %rs135, %rs136;
	@%p77 bra 	$L__BB0_83;
	st.local.u8 	[%rd11+2], %rs136;
	st.local.u8 	[%rd11+3], %rs135;
	mov.u16 	%rs136, %rs135;
$L__BB0_83:
	add.s32 	%r95, %r95, 4;
	ld.local.u8 	%rs62, [%rd11+4];
	setp.le.u16 	%p78, %rs136, %rs62;
	@%p78 bra 	$L__BB0_85;
	st.local.u8 	[%rd11+3], %rs62;
	st.local.u8 	[%rd11+4], %rs136;
$L__BB0_85:
	setp.eq.s32 	%p79, %r42, 0;
	@%p79 bra 	$L__BB0_94;
	cvt.u64.u32 	%rd28, %r95;
	add.s64 	%rd12, %rd2, %rd28;
	ld.local.u8 	%rs63, [%rd12];
	ld.local.u8 	%rs137, [%rd12+1];
	setp.le.u16 	%p80, %rs63, %rs137;
	@%p80 bra 	$L__BB0_88;
	st.local.u8 	[%rd12], %rs137;
	st.local.u8 	[%rd12+1], %rs63;
	mov.u16 	%rs137, %rs63;
$L__BB0_88:
	setp.eq.s32 	%p81, %r42, 1;
	@%p81 bra 	$L__BB0_94;
	ld.local.u8 	%rs138, [%rd12+2];
	setp.le.u16 	%p82, %rs137, %rs138;
	@%p82 bra 	$L__BB0_91;
	st.local.u8 	[%rd12+1], %rs138;
	st.local.u8 	[%rd12+2], %rs137;
	mov.u16 	%rs138, %rs137;
$L__BB0_91:
	setp.eq.s32 	%p83, %r42, 2;
	@%p83 bra 	$L__BB0_94;
	ld.local.u8 	%rs68, [%rd12+3];
	setp.le.u16 	%p84, %rs138, %rs68;
	@%p84 bra 	$L__BB0_94;
	st.local.u8 	[%rd12+2], %rs68;
	st.local.u8 	[%rd12+3], %rs138;
$L__BB0_94:
	add.s32 	%r92, %r92, 1;
	add.s32 	%r91, %r91, -1;
	setp.ne.s32 	%p85, %r92, %r23;
	add.s16 	%rs109, %rs109, 1;
	add.s16 	%rs108, %rs108, 1;
	@%p85 bra 	$L__BB0_21;
$L__BB0_95:
	shr.u32 	%r81, %r21, 1;
	cvt.u64.u32 	%rd29, %r81;
	add.s64 	%rd30, %rd2, %rd29;
	ld.local.u8 	%rs107, [%rd30];
	mad.lo.s32 	%r82, %r47, %r57, %r1;
	cvt.s64.s32 	%rd31, %r82;
	cvta.to.global.u64 	%rd32, %rd13;
	add.s64 	%rd33, %rd32, %rd31;
	st.global.u8 	[%rd33], %rs107;
$L__BB0_96:
	ret;
$L__BB0_97:
	mov.b16 	%rs77, 0;
	st.local.u8 	[%rd7], %rs77;
$L__BB0_98:
	add.s32 	%r67, %r27, 1;
	setp.gt.s32 	%p29, %r67, -1;
	setp.lt.s32 	%p30, %r67, %r47;
	and.pred  	%p31, %p29, %p30;
	and.pred  	%p32, %p31, %p4;
	@%p32 bra 	$L__BB0_100;
	mov.b16 	%rs79, 0;
	st.local.u8 	[%rd7+1], %rs79;
	bra.uni 	$L__BB0_101;
$L__BB0_100:
	ld.global.u8 	%rs80, [%rd6+1];
	st.local.u8 	[%rd7+1], %rs80;
$L__BB0_101:
	add.s32 	%r68, %r27, 2;
	setp.gt.s32 	%p33, %r68, -1;
	setp.lt.s32 	%p34, %r68, %r47;
	and.pred  	%p35, %p33, %p34;
	and.pred  	%p36, %p35, %p4;
	@%p36 bra 	$L__BB0_103;
	mov.b16 	%rs81, 0;
	st.local.u8 	[%rd7+2], %rs81;
	bra.uni 	$L__BB0_104;
$L__BB0_103:
	ld.global.u8 	%rs82, [%rd6+2];
	st.local.u8 	[%rd7+2], %rs82;
$L__BB0_104:
	add.s32 	%r69, %r27, 3;
	setp.gt.s32 	%p37, %r69, -1;
	setp.lt.s32 	%p38, %r69, %r47;
	and.pred  	%p39, %p37, %p38;
	and.pred  	%p40, %p39, %p4;
	@%p40 bra 	$L__BB0_106;
	mov.b16 	%rs83, 0;
	st.local.u8 	[%rd7+3], %rs83;
	bra.uni 	$L__BB0_107;
$L__BB0_106:
	ld.global.u8 	%rs84, [%rd6+3];
	st.local.u8 	[%rd7+3], %rs84;
$L__BB0_107:
	add.s32 	%r87, %r87, 4;
	add.s32 	%r29, %r85, 4;
	add.s32 	%r70, %r85, 3;
	setp.ne.s32 	%p41, %r70, %r5;
	mov.u32 	%r85, %r29;
	@%p41 bra 	$L__BB0_17;
$L__BB0_108:
	add.s32 	%r31, %r83, 1;
	setp.eq.s32 	%p42, %r83, %r5;
	mov.u32 	%r83, %r31;
	mov.u32 	%r84, %r87;
	@%p42 bra 	$L__BB0_19;
	bra.uni 	$L__BB0_3;

}


// ===== COMPILED SASS (sm_100) =====

	.target	sm_100

	.elftype	@"ET_EXEC"


//--------------------- .note.nv.tkinfo           --------------------------
	.section	.note.nv.tkinfo,"",@"SHT_NOTE"
	.sectionflags	@"SHF_NOTE_NV_TKINFO"
	.tkinfo
        /*0018*/ 	.word	0x00000002
        /*0030*/ 	.string	""
        /*0030*/ 	.string	"ptxas"
        /*0030*/ 	.string	"Cuda compilation tools, release 13.0, V13.0.88"
        /*0030*/ 	.string	"Build cuda_13.0.r13.0/compiler.36424714_0"
        /*0030*/ 	.string	"-arch sm_100 -m 64 "



//--------------------- .note.nv.cuinfo           --------------------------
	.section	.note.nv.cuinfo,"",@"SHT_NOTE"
	.sectionflags	@"SHF_NOTE_NV_CUINFO"
        /*0018*/ 	.short	0x0002
        /*001a*/ 	.short	0x0064
        /*001c*/ 	.short	0x0082
	.zero		2


//--------------------- .nv.info                  --------------------------
	.section	.nv.info,"",@"SHT_CUDA_INFO"
	.align	4


	//----- nvinfo : EIATTR_REGCOUNT
	.align		4
        /*0000*/ 	.byte	0x04, 0x2f
        /*0002*/ 	.short	(.L_1 - .L_0)
	.align		4
.L_0:
        /*0004*/ 	.word	index@(_Z18medianFilterKernelPhS_iii)
        /*0008*/ 	.word	0x0000001f


	//----- nvinfo : EIATTR_FRAME_SIZE
	.align		4
.L_1:
        /*000c*/ 	.byte	0x04, 0x11
        /*000e*/ 	.short	(.L_3 - .L_2)
	.align		4
.L_2:
        /*0010*/ 	.word	index@(_Z18medianFilterKernelPhS_iii)
        /*0014*/ 	.word	0x00000080


	//----- nvinfo : EIATTR_MIN_STACK_SIZE
	.align		4
.L_3:
        /*0018*/ 	.byte	0x04, 0x12
        /*001a*/ 	.short	(.L_5 - .L_4)
	.align		4
.L_4:
        /*001c*/ 	.word	index@(_Z18medianFilterKernelPhS_iii)
        /*0020*/ 	.word	0x00000080
.L_5:


//--------------------- .nv.compat                --------------------------
	.section	.nv.compat,"",@"SHT_CUDA_COMPAT_INFO"
	.align	4
        /*0000*/ 	.byte	0x02, 0x09, 0x00, 0x00, 0x02, 0x02, 0x01, 0x00, 0x02, 0x05, 0x05, 0x00, 0x03, 0x07, 0x01, 0x01
        /*0010*/ 	.byte	0x02, 0x03, 0x00, 0x00, 0x02, 0x06, 0x01, 0x00, 0x04, 0x0b, 0x08, 0x00, 0x09, 0x00, 0x00, 0x00
        /*0020*/ 	.byte	0x00, 0x00, 0x00, 0x00


//--------------------- .nv.info._Z18medianFilterKernelPhS_iii --------------------------
	.section	.nv.info._Z18medianFilterKernelPhS_iii,"",@"SHT_CUDA_INFO"
	.sectionflags	@""
	.align	4


	//----- nvinfo : EIATTR_CUDA_API_VERSION
	.align		4
        /*0000*/ 	.byte	0x04, 0x37
        /*0002*/ 	.short	(.L_7 - .L_6)
.L_6:
        /*0004*/ 	.word	0x00000082


	//----- nvinfo : EIATTR_KPARAM_INFO
	.align		4
.L_7:
        /*0008*/ 	.byte	0x04, 0x17
        /*000a*/ 	.short	(.L_9 - .L_8)
.L_8:
        /*000c*/ 	.word	0x00000000
        /*0010*/ 	.short	0x0004
        /*0012*/ 	.short	0x0018
        /*0014*/ 	.byte	0x00, 0xf0, 0x11, 0x00


	//----- nvinfo : EIATTR_KPARAM_INFO
	.align		4
.L_9:
        /*0018*/ 	.byte	0x04, 0x17
        /*001a*/ 	.short	(.L_11 - .L_10)
.L_10:
        /*001c*/ 	.word	0x00000000
        /*0020*/ 	.short	0x0003
        /*0022*/ 	.short	0x0014
        /*0024*/ 	.byte	0x00, 0xf0, 0x11, 0x00


	//----- nvinfo : EIATTR_KPARAM_INFO
	.align		4
.L_11:
        /*0028*/ 	.byte	0x04, 0x17
        /*002a*/ 	.short	(.L_13 - .L_12)
.L_12:
        /*002c*/ 	.word	0x00000000
        /*0030*/ 	.short	0x0002
        /*0032*/ 	.short	0x0010
        /*0034*/ 	.byte	0x00, 0xf0, 0x11, 0x00


	//----- nvinfo : EIATTR_KPARAM_INFO
	.align		4
.L_13:
        /*0038*/ 	.byte	0x04, 0x17
        /*003a*/ 	.short	(.L_15 - .L_14)
.L_14:
        /*003c*/ 	.word	0x00000000
        /*0040*/ 	.short	0x0001
        /*0042*/ 	.short	0x0008
        /*0044*/ 	.byte	0x00, 0xf5, 0x21, 0x00


	//----- nvinfo : EIATTR_KPARAM_INFO
	.align		4
.L_15:
        /*0048*/ 	.byte	0x04, 0x17
        /*004a*/ 	.short	(.L_17 - .L_16)
.L_16:
        /*004c*/ 	.word	0x00000000
        /*0050*/ 	.short	0x0000
        /*0052*/ 	.short	0x0000
        /*0054*/ 	.byte	0x00, 0xf5, 0x21, 0x00


	//----- nvinfo : EIATTR_SPARSE_MMA_MASK
	.align		4
.L_17:
        /*0058*/ 	.byte	0x03, 0x50
        /*005a*/ 	.short	0x0000


	//----- nvinfo : EIATTR_MAXREG_COUNT
	.align		4
        /*005c*/ 	.byte	0x03, 0x1b
        /*005e*/ 	.short	0x00ff


	//----- nvinfo : EIATTR_MERCURY_ISA_VERSION
	.align		4
        /*0060*/ 	.byte	0x03, 0x5f
        /*0062*/ 	.short	0x0101


	//----- nvinfo : EIATTR_VRC_CTA_INIT_COUNT
	.align		4
        /*0064*/ 	.byte	0x02, 0x4a
	.zero		1
	.zero		1


	//----- nvinfo : EIATTR_EXIT_INSTR_OFFSETS
	.align		4
        /*0068*/ 	.byte	0x04, 0x1c
        /*006a*/ 	.short	(.L_19 - .L_18)


	//   ....[0]....
.L_18:
        /*006c*/ 	.word	0x000000d0


	//   ....[1]....
        /*0070*/ 	.word	0x000017f0


	//----- nvinfo : EIATTR_CRS_STACK_SIZE
	.align		4
.L_19:
        /*0074*/ 	.byte	0x04, 0x1e
        /*0076*/ 	.short	(.L_21 - .L_20)
.L_20:
        /*0078*/ 	.word	0x00000000


	//----- nvinfo : EIATTR_CBANK_PARAM_SIZE
	.align		4
.L_21:
        /*007c*/ 	.byte	0x03, 0x19
        /*007e*/ 	.short	0x001c


	//----- nvinfo : EIATTR_PARAM_CBANK
	.align		4
        /*0080*/ 	.byte	0x04, 0x0a
        /*0082*/ 	.short	(.L_23 - .L_22)
	.align		4
.L_22:
        /*0084*/ 	.word	index@(.nv.constant0._Z18medianFilterKernelPhS_iii)
        /*0088*/ 	.short	0x0380
        /*008a*/ 	.short	0x001c


	//----- nvinfo : EIATTR_SW_WAR
	.align		4
.L_23:
        /*008c*/ 	.byte	0x04, 0x36
        /*008e*/ 	.short	(.L_25 - .L_24)
.L_24:
        /*0090*/ 	.word	0x00000008
.L_25:


//--------------------- .nv.callgraph             --------------------------
	.section	.nv.callgraph,"",@"SHT_CUDA_CALLGRAPH"
	.align	4
	.sectionentsize	8
	.align		4
        /*0000*/ 	.word	0x00000000
	.align		4
        /*0004*/ 	.word	0xffffffff
	.align		4
        /*0008*/ 	.word	0x00000000
	.align		4
        /*000c*/ 	.word	0xfffffffe
	.align		4
        /*0010*/ 	.word	0x00000000
	.align		4
        /*0014*/ 	.word	0xfffffffd
	.align		4
        /*0018*/ 	.word	0x00000000
	.align		4
        /*001c*/ 	.word	0xfffffffc


//--------------------- .text._Z18medianFilterKernelPhS_iii --------------------------
	.section	.text._Z18medianFilterKernelPhS_iii,"ax",@progbits
	.align	128
        .global         _Z18medianFilterKernelPhS_iii
        .type           _Z18medianFilterKernelPhS_iii,@function
        .size           _Z18medianFilterKernelPhS_iii,(.L_x_15 - _Z18medianFilterKernelPhS_iii)
        .other          _Z18medianFilterKernelPhS_iii,@"STO_CUDA_ENTRY STV_DEFAULT"
_Z18medianFilterKernelPhS_iii:
.text._Z18medianFilterKernelPhS_iii:
[----:B------:R-:W0:Y:S01]  /*0000*/  LDC R1, c[0x0][0x37c] ;  /* 0x0000df00ff017b82 */ /* 0x000e220000000800 */
[----:B------:R-:W1:Y:S07]  /*0010*/  S2R R3, SR_TID.Y ;  /* 0x0000000000037919 */ /* 0x000e6e0000002200 */
[----:B------:R-:W2:Y:S01]  /*0020*/  LDC R7, c[0x0][0x360] ;  /* 0x0000d800ff077b82 */ /* 0x000ea20000000800 */
[----:B------:R-:W3:Y:S01]  /*0030*/  LDCU.64 UR8, c[0x0][0x390] ;  /* 0x00007200ff0877ac */ /* 0x000ee20008000a00 */
[----:B0-----:R-:W-:Y:S01]  /*0040*/  VIADD R1, R1, 0xffffff80 ;  /* 0xffffff8001017836 */ /* 0x001fe20000000000 */
[----:B------:R-:W2:Y:S05]  /*0050*/  S2R R0, SR_TID.X ;  /* 0x0000000000007919 */ /* 0x000eaa0000002100 */
[----:B------:R-:W1:Y:S08]  /*0060*/  S2UR UR5, SR_CTAID.Y ;  /* 0x00000000000579c3 */ /* 0x000e700000002600 */
[----:B------:R-:W1:Y:S08]  /*0070*/  LDC R6, c[0x0][0x364] ;  /* 0x0000d900ff067b82 */ /* 0x000e700000000800 */
[----:B------:R-:W2:Y:S01]  /*0080*/  S2UR UR4, SR_CTAID.X ;  /* 0x00000000000479c3 */ /* 0x000ea20000002500 */
[----:B-1----:R-:W-:-:S05]  /*0090*/  IMAD R6, R6, UR5, R3 ;  /* 0x0000000506067c24 */ /* 0x002fca000f8e0203 */
[----:B---3--:R-:W-:Y:S01]  /*00a0*/  ISETP.GE.AND P0, PT, R6, UR9, PT ;  /* 0x0000000906007c0c */ /* 0x008fe2000bf06270 */
[----:B--2---:R-:W-:-:S05]  /*00b0*/  IMAD R7, R7, UR4, R0 ;  /* 0x0000000407077c24 */ /* 0x004fca000f8e0200 */
[----:B------:R-:W-:-:S13]  /*00c0*/  ISETP.GE.OR P0, PT, R7, UR8, P0 ;  /* 0x0000000807007c0c */ /* 0x000fda0008706670 */
[----:B------:R-:W-:Y:S05]  /*00d0*/  @P0 EXIT ;  /* 0x000000000000094d */ /* 0x000fea0003800000 */
[----:B------:R-:W0:Y:S01]  /*00e0*/  LDC R8, c[0x0][0x398] ;  /* 0x0000e600ff087b82 */ /* 0x000e220000000800 */
[----:B------:R-:W1:Y:S01]  /*00f0*/  LDCU.64 UR6, c[0x0][0x358] ;  /* 0x00006b00ff0677ac */ /* 0x000e620008000a00 */
[C---:B0-----:R-:W-:Y:S02]  /*0100*/  ISETP.GE.AND P0, PT, R8.reuse, -0x1, PT ;  /* 0xffffffff0800780c */ /* 0x041fe40003f06270 */
[----:B------:R-:W-:-:S11]  /*0110*/  LEA.HI R8, R8, R8, RZ, 0x1 ;  /* 0x0000000808087211 */ /* 0x000fd600078f08ff */
[----:B-1----:R-:W-:Y:S05]  /*0120*/  @!P0 BRA `(.L_x_0) ;  /* 0x0000000400c08947 */ /* 0x002fea0003800000 */
[----:B------:R-:W-:-:S04]  /*0130*/  SHF.R.S32.HI R8, RZ, 0x1, R8 ;  /* 0x00000001ff087819 */ /* 0x000fc80000011408 */
[C---:B------:R-:W-:Y:S01]  /*0140*/  IADD3 R10, PT, PT, -R8.reuse, 0x1, RZ ;  /* 0x00000001080a7810 */ /* 0x040fe20007ffe1ff */
[C-C-:B------:R-:W-:Y:S01]  /*0150*/  IMAD.IADD R9, R7.reuse, 0x1, -R8.reuse ;  /* 0x0000000107097824 */ /* 0x140fe200078e0a08 */
[----:B------:R-:W-:Y:S01]  /*0160*/  IABS R3, R8 ;  /* 0x0000000800037213 */ /* 0x000fe20000000000 */
[----:B------:R-:W-:Y:S01]  /*0170*/  IMAD.MOV R12, RZ, RZ, -R8 ;  /* 0x000000ffff0c7224 */ /* 0x000fe200078e0a08 */
[C---:B------:R-:W-:Y:S01]  /*0180*/  IADD3 R11, PT, PT, -R8.reuse, 0x2, RZ ;  /* 0x00000002080b7810 */ /* 0x040fe20007ffe1ff */
[----:B------:R-:W-:Y:S01]  /*0190*/  IMAD.IADD R0, R7, 0x1, R10 ;  /* 0x0000000107007824 */ /* 0x000fe200078e020a */
[----:B------:R-:W-:Y:S01]  /*01a0*/  ISETP.GE.AND P2, PT, R9, UR8, PT ;  /* 0x0000000809007c0c */ /* 0x000fe2000bf46270 */
[----:B------:R-:W-:Y:S01]  /*01b0*/  IMAD.IADD R14, R8, 0x1, R3 ;  /* 0x00000001080e7824 */ /* 0x000fe200078e0203 */
[----:B------:R-:W-:Y:S01]  /*01c0*/  IADD3 R13, P3, PT, R7, R12, RZ ;  /* 0x0000000c070d7210 */ /* 0x000fe20007f7e0ff */
[C---:B------:R-:W-:Y:S01]  /*01d0*/  VIADD R2, R0.reuse, 0x1 ;  /* 0x0000000100027836 */ /* 0x040fe20000000000 */
[----:B------:R-:W-:Y:S01]  /*01e0*/  ISETP.GE.AND P0, PT, R0, UR8, PT ;  /* 0x0000000800007c0c */ /* 0x000fe2000bf06270 */
[--C-:B------:R-:W-:Y:S01]  /*01f0*/  IMAD.MOV.U32 R17, RZ, RZ, R12.reuse ;  /* 0x000000ffff117224 */ /* 0x100fe200078e000c */
[----:B------:R-:W-:-:S02]  /*0200*/  SHF.R.S32.HI R16, RZ, 0x1f, R12 ;  /* 0x0000001fff107819 */ /* 0x000fc4000001140c */
[----:B------:R-:W-:Y:S02]  /*0210*/  ISETP.GE.AND P1, PT, R2, UR8, PT ;  /* 0x0000000802007c0c */ /* 0x000fe4000bf26270 */
[----:B------:R-:W-:Y:S01]  /*0220*/  ISETP.GT.AND P0, PT, R0, -0x1, !P0 ;  /* 0xffffffff0000780c */ /* 0x000fe20004704270 */
[----:B------:R-:W-:Y:S01]  /*0230*/  IMAD.MOV.U32 R0, RZ, RZ, RZ ;  /* 0x000000ffff007224 */ /* 0x000fe200078e00ff */
[----:B------:R-:W-:Y:S01]  /*0240*/  ISETP.GT.AND P1, PT, R2, -0x1, !P1 ;  /* 0xffffffff0200780c */ /* 0x000fe20004f24270 */
[----:B------:R-:W-:Y:S01]  /*0250*/  IMAD.MOV.U32 R2, RZ, RZ, RZ ;  /* 0x000000ffff027224 */ /* 0x000fe200078e00ff */
[----:B------:R-:W-:Y:S02]  /*0260*/  ISETP.GT.AND P2, PT, R9, -0x1, !P2 ;  /* 0xffffffff0900780c */ /* 0x000fe40005744270 */
[----:B------:R-:W-:Y:S02]  /*0270*/  IADD3 R15, PT, PT, -R8, 0x3, RZ ;  /* 0x00000003080f7810 */ /* 0x000fe40007ffe1ff */
[----:B------:R-:W-:-:S02]  /*0280*/  LEA.HI.X.SX32 R16, R7, R16, 0x1, P3 ;  /* 0x0000001007107211 */ /* 0x000fc400018f0eff */
[----:B------:R-:W-:-:S07]  /*0290*/  LOP3.LUT R19, R14, 0x3, RZ, 0xc0, !PT ;  /* 0x000000030e137812 */ /* 0x000fce00078ec0ff */
.L_x_6:
[----:B0-2---:R-:W0:Y:S01]  /*02a0*/  LDCU.64 UR4, c[0x0][0x390] ;  /* 0x00007200ff0477ac */ /* 0x005e220008000a00 */
[----:B------:R-:W-:Y:S01]  /*02b0*/  ISETP.NE.AND P4, PT, R19, 0x3, PT ;  /* 0x000000031300780c */ /* 0x000fe20003f85270 */
[----:B------:R-:W-:Y:S01]  /*02c0*/  IMAD.IADD R18, R6, 0x1, R17 ;  /* 0x0000000106127824 */ /* 0x000fe200078e0211 */
[----:B-1----:R-:W-:Y:S01]  /*02d0*/  IABS R4, R8 ;  /* 0x0000000800047213 */ /* 0x002fe20000000000 */
[----:B------:R-:W-:-:S03]  /*02e0*/  IMAD.MOV.U32 R20, RZ, RZ, R12 ;  /* 0x000000ffff147224 */ /* 0x000fc600078e000c */
[C---:B------:R-:W-:Y:S01]  /*02f0*/  ISETP.NE.AND P6, PT, R17.reuse, R4, PT ;  /* 0x000000041100720c */ /* 0x040fe20003fc5270 */
[----:B------:R-:W-:Y:S01]  /*0300*/  VIADD R17, R17, 0x1 ;  /* 0x0000000111117836 */ /* 0x000fe20000000000 */
[----:B0-----:R-:W-:-:S04]  /*0310*/  ISETP.GE.AND P3, PT, R18, UR5, PT ;  /* 0x0000000512007c0c */ /* 0x001fc8000bf66270 */
[C---:B------:R-:W-:Y:S01]  /*0320*/  ISETP.GT.AND P3, PT, R18.reuse, -0x1, !P3 ;  /* 0xffffffff1200780c */ /* 0x040fe20005f64270 */
[----:B------:R-:W-:Y:S01]  /*0330*/  IMAD R18, R18, UR4, RZ ;  /* 0x0000000412127c24 */ /* 0x000fe2000f8e02ff */
[----:B---3--:R-:W-:Y:S11]  /*0340*/  @!P4 BRA `(.L_x_1) ;  /* 0x000000000088c947 */ /* 0x008ff60003800000 */
[----:B------:R-:W-:-:S13]  /*0350*/  PLOP3.LUT P4, PT, P2, P3, PT, 0x80, 0x8 ;  /* 0x000000000008781c */ /* 0x000fda0001787070 */
[----:B------:R-:W0:Y:S01]  /*0360*/  @P4 LDC.64 R4, c[0x0][0x380] ;  /* 0x0000e000ff044b82 */ /* 0x000e220000000a00 */
[----:B------:R-:W-:-:S05]  /*0370*/  @P4 IMAD.IADD R0, R9, 0x1, R18 ;  /* 0x0000000109004824 */ /* 0x000fca00078e0212 */
[----:B0-----:R-:W-:-:S04]  /*0380*/  @P4 IADD3 R4, P5, PT, R0, R4, RZ ;  /* 0x0000000400044210 */ /* 0x001fc80007fbe0ff */
[----:B------:R-:W-:-:S05]  /*0390*/  @P4 LEA.HI.X.SX32 R5, R0, R5, 0x1, P5 ;  /* 0x0000000500054211 */ /* 0x000fca00028f0eff */
[----:B------:R-:W2:Y:S01]  /*03a0*/  @P4 LDG.E.U8 R4, desc[UR6][R4.64] ;  /* 0x0000000604044981 */ /* 0x000ea2000c1e1100 */
[----:B------:R-:W-:Y:S02]  /*03b0*/  IMAD.IADD R21, R1, 0x1, R2 ;  /* 0x0000000101157824 */ /* 0x000fe400078e0202 */
[----:B------:R-:W-:Y:S02]  /*03c0*/  VIADD R0, R2, 0x1 ;  /* 0x0000000102007836 */ /* 0x000fe40000000000 */
[----:B------:R-:W-:Y:S01]  /*03d0*/  IMAD.MOV.U32 R20, RZ, RZ, R10 ;  /* 0x000000ffff147224 */ /* 0x000fe200078e000a */
[----:B------:R0:W-:Y:S04]  /*03e0*/  @!P4 STL.U8 [R21], RZ ;  /* 0x000000ff1500c387 */ /* 0x0001e80000100000 */
[----:B--2---:R0:W-:Y:S01]  /*03f0*/  @P4 STL.U8 [R21], R4 ;  /* 0x0000000415004387 */ /* 0x0041e20000100000 */
[----:B------:R-:W-:-:S13]  /*0400*/  ISETP.NE.AND P4, PT, R19, RZ, PT ;  /* 0x000000ff1300720c */ /* 0x000fda0003f85270 */
[----:B0-----:R-:W-:Y:S05]  /*0410*/  @!P4 BRA `(.L_x_1) ;  /* 0x000000000054c947 */ /* 0x001fea0003800000 */
[----:B------:R-:W0:Y:S01]  /*0420*/  LDCU.64 UR4, c[0x0][0x380] ;  /* 0x00007000ff0477ac */ /* 0x000e220008000a00 */
[--C-:B------:R-:W-:Y:S02]  /*0430*/  SHF.R.S32.HI R3, RZ, 0x1f, R18.reuse ;  /* 0x0000001fff037819 */ /* 0x100fe40000011412 */
[----:B0-----:R-:W-:-:S04]  /*0440*/  IADD3 R4, P4, P5, R13, UR4, R18 ;  /* 0x000000040d047c10 */ /* 0x001fc8000fd9e012 */
[----:B------:R-:W-:Y:S02]  /*0450*/  IADD3.X R5, PT, PT, R16, UR5, R3, P4, P5 ;  /* 0x0000000510057c10 */ /* 0x000fe4000a7ea403 */
[----:B------:R-:W-:-:S13]  /*0460*/  PLOP3.LUT P4, PT, P0, P3, PT, 0x80, 0x8 ;  /* 0x000000000008781c */ /* 0x000fda0000787070 */
[----:B------:R-:W2:Y:S01]  /*0470*/  @P4 LDG.E.U8 R3, desc[UR6][R4.64+0x1] ;  /* 0x0000010604034981 */ /* 0x000ea2000c1e1100 */
[----:B------:R-:W-:Y:S02]  /*0480*/  VIADD R0, R2, 0x2 ;  /* 0x0000000202007836 */ /* 0x000fe40000000000 */
[----:B------:R-:W-:Y:S01]  /*0490*/  IMAD.MOV.U32 R20, RZ, RZ, R11 ;  /* 0x000000ffff147224 */ /* 0x000fe200078e000b */
[----:B------:R0:W-:Y:S04]  /*04a0*/  @!P4 STL.U8 [R21+0x1], RZ ;  /* 0x000001ff1500c387 */ /* 0x0001e80000100000 */
[----:B--2---:R0:W-:Y:S01]  /*04b0*/  @P4 STL.U8 [R21+0x1], R3 ;  /* 0x0000010315004387 */ /* 0x0041e20000100000 */
[----:B------:R-:W-:-:S13]  /*04c0*/  ISETP.NE.AND P4, PT, R19, 0x1, PT ;  /* 0x000000011300780c */ /* 0x000fda0003f85270 */
[----:B0-----:R-:W-:Y:S05]  /*04d0*/  @!P4 BRA `(.L_x_1) ;  /* 0x000000000024c947 */ /* 0x001fea0003800000 */
[----:B------:R-:W-:Y:S01]  /*04e0*/  PLOP3.LUT P4, PT, P1, P3, PT, 0x80, 0x8 ;  /* 0x000000000008781c */ /* 0x000fe20000f87070 */
[----:B------:R-:W-:-:S12]  /*04f0*/  BSSY.RECONVERGENT B0, `(.L_x_2) ;  /* 0x0000005000007945 */ /* 0x000fd80003800200 */
[----:B------:R0:W-:Y:S01]  /*0500*/  @!P4 STL.U8 [R21+0x2], RZ ;  /* 0x000002ff1500c387 */ /* 0x0001e20000100000 */
[----:B------:R-:W-:Y:S05]  /*0510*/  @!P4 BRA `(.L_x_3) ;  /* 0x000000000008c947 */ /* 0x000fea0003800000 */
[----:B------:R-:W2:Y:S04]  /*0520*/  LDG.E.U8 R4, desc[UR6][R4.64+0x2] ;  /* 0x0000020604047981 */ /* 0x000ea8000c1e1100 */
[----:B--2---:R1:W-:Y:S02]  /*0530*/  STL.U8 [R21+0x2], R4 ;  /* 0x0000020415007387 */ /* 0x0043e40000100000 */
.L_x_3:
[----:B------:R-:W-:Y:S05]  /*0540*/  BSYNC.RECONVERGENT B0 ;  /* 0x0000000000007941 */ /* 0x000fea0003800200 */
.L_x_2:
[----:B------:R-:W-:Y:S02]  /*0550*/  VIADD R0, R2, 0x3 ;  /* 0x0000000302007836 */ /* 0x000fe40000000000 */
[----:B------:R-:W-:-:S07]  /*0560*/  IMAD.MOV.U32 R20, RZ, RZ, R15 ;  /* 0x000000ffff147224 */ /* 0x000fce00078e000f */
.L_x_1:
[----:B------:R-:W-:Y:S01]  /*0570*/  ISETP.GE.U32.AND P4, PT, R14, 0x3, PT ;  /* 0x000000030e00780c */ /* 0x000fe20003f86070 */
[----:B------:R-:W2:Y:S01]  /*0580*/  LDCU UR4, c[0x0][0x390] ;  /* 0x00007200ff0477ac */ /* 0x000ea20008000800 */
[----:B------:R-:W3:Y:S11]  /*0590*/  LDCU.64 UR8, c[0x0][0x380] ;  /* 0x00007000ff0877ac */ /* 0x000ef60008000a00 */
[----:B------:R-:W-:Y:S05]  /*05a0*/  @!P4 BRA `(.L_x_4) ;  /* 0x000000000098c947 */ /* 0x000fea0003800000 */
.L_x_5:
[----:B------:R-:W-:-:S04]  /*05b0*/  IMAD.IADD R23, R7, 0x1, R20 ;  /* 0x0000000107177824 */ /* 0x000fc800078e0214 */
[----:B------:R-:W-:Y:S02]  /*05c0*/  IMAD.IADD R3, R18, 0x1, R23 ;  /* 0x0000000112037824 */ /* 0x000fe400078e0217 */
[C---:B-1----:R-:W-:Y:S02]  /*05d0*/  VIADD R4, R23.reuse, 0x1 ;  /* 0x0000000117047836 */ /* 0x042fe40000000000 */
[----:B------:R-:W-:Y:S01]  /*05e0*/  VIADD R5, R23, 0x2 ;  /* 0x0000000217057836 */ /* 0x000fe20000000000 */
[C---:B---3--:R-:W-:Y:S02]  /*05f0*/  IADD3 R2, P4, PT, R3.reuse, UR8, RZ ;  /* 0x0000000803027c10 */ /* 0x048fe4000ff9e0ff */
[C---:B--2---:R-:W-:Y:S02]  /*0600*/  ISETP.GE.AND P5, PT, R4.reuse, UR4, PT ;  /* 0x0000000404007c0c */ /* 0x044fe4000bfa6270 */
[----:B------:R-:W-:Y:S02]  /*0610*/  LEA.HI.X.SX32 R3, R3, UR9, 0x1, P4 ;  /* 0x0000000903037c11 */ /* 0x000fe4000a0f0eff */
[----:B------:R-:W-:-:S02]  /*0620*/  ISETP.GT.AND P5, PT, R4, -0x1, !P5 ;  /* 0xffffffff0400780c */ /* 0x000fc40006fa4270 */
[C---:B------:R-:W-:Y:S02]  /*0630*/  ISETP.GE.AND P4, PT, R5.reuse, UR4, PT ;  /* 0x0000000405007c0c */ /* 0x040fe4000bf86270 */
[----:B------:R-:W-:Y:S02]  /*0640*/  PLOP3.LUT P5, PT, P5, P3, PT, 0x80, 0x8 ;  /* 0x000000000008781c */ /* 0x000fe40002fa7070 */
[----:B------:R-:W-:-:S04]  /*0650*/  ISETP.GT.AND P4, PT, R5, -0x1, !P4 ;  /* 0xffffffff0500780c */ /* 0x000fc80006784270 */
[----:B------:R-:W-:-:S07]  /*0660*/  PLOP3.LUT P4, PT, P4, P3, PT, 0x80, 0x8 ;  /* 0x000000000008781c */ /* 0x000fce0002787070 */
[----:B------:R-:W2:Y:S06]  /*0670*/  @P5 LDG.E.U8 R5, desc[UR6][R2.64+0x1] ;  /* 0x0000010602055981 */ /* 0x000eac000c1e1100 */
[----:B0-----:R-:W3:Y:S01]  /*0680*/  @P4 LDG.E.U8 R21, desc[UR6][R2.64+0x2] ;  /* 0x0000020602154981 */ /* 0x001ee2000c1e1100 */
[----:B------:R-:W-:Y:S02]  /*0690*/  IMAD.IADD R24, R1, 0x1, R0 ;  /* 0x0000000101187824 */ /* 0x000fe400078e0200 */
[----:B------:R-:W-:-:S03]  /*06a0*/  VIADD R4, R23, 0x3 ;  /* 0x0000000317047836 */ /* 0x000fc60000000000 */
[----:B------:R-:W-:Y:S04]  /*06b0*/  @!P5 STL.U8 [R24+0x1], RZ ;  /* 0x000001ff1800d387 */ /* 0x000fe80000100000 */
[----:B------:R-:W-:Y:S04]  /*06c0*/  @!P4 STL.U8 [R24+0x2], RZ ;  /* 0x000002ff1800c387 */ /* 0x000fe80000100000 */
[----:B--2---:R0:W-:Y:S01]  /*06d0*/  @P5 STL.U8 [R24+0x1], R5 ;  /* 0x0000010518005387 */ /* 0x0041e20000100000 */
[----:B------:R-:W-:-:S04]  /*06e0*/  ISETP.GE.AND P5, PT, R23, UR4, PT ;  /* 0x0000000417007c0c */ /* 0x000fc8000bfa6270 */
[----:B------:R-:W-:Y:S01]  /*06f0*/  ISETP.GT.AND P5, PT, R23, -0x1, !P5 ;  /* 0xffffffff1700780c */ /* 0x000fe20006fa4270 */
[----:B---3--:R4:W-:Y:S01]  /*0700*/  @P4 STL.U8 [R24+0x2], R21 ;  /* 0x0000021518004387 */ /* 0x0089e20000100000 */
[C---:B------:R-:W-:Y:S02]  /*0710*/  ISETP.GE.AND P4, PT, R4.reuse, UR4, PT ;  /* 0x0000000404007c0c */ /* 0x040fe4000bf86270 */
[----:B------:R-:W-:Y:S02]  /*0720*/  PLOP3.LUT P5, PT, P5, P3, PT, 0x80, 0x8 ;  /* 0x000000000008781c */ /* 0x000fe40002fa7070 */
[----:B------:R-:W-:-:S04]  /*0730*/  ISETP.GT.AND P4, PT, R4, -0x1, !P4 ;  /* 0xffffffff0400780c */ /* 0x000fc80006784270 */
[----:B------:R-:W-:-:S07]  /*0740*/  PLOP3.LUT P4, PT, P4, P3, PT, 0x80, 0x8 ;  /* 0x000000000008781c */ /* 0x000fce0002787070 */
[----:B------:R-:W2:Y:S06]  /*0750*/  @P5 LDG.E.U8 R4, desc[UR6][R2.64] ;  /* 0x0000000602045981 */ /* 0x000eac000c1e1100 */
[----:B------:R-:W3:Y:S01]  /*0760*/  @P4 LDG.E.U8 R22, desc[UR6][R2.64+0x3] ;  /* 0x0000030602164981 */ /* 0x000ee2000c1e1100 */
[C---:B0-----:R-:W-:Y:S01]  /*0770*/  VIADD R5, R20.reuse, 0x3 ;  /* 0x0000000314057836 */ /* 0x041fe20000000000 */
[----:B------:R-:W-:Y:S01]  /*0780*/  IABS R26, R8 ;  /* 0x00000008001a7213 */ /* 0x000fe20000000000 */
[----:B------:R-:W-:Y:S01]  /*0790*/  VIADD R20, R20, 0x4 ;  /* 0x0000000414147836 */ /* 0x000fe20000000000 */
[----:B------:R4:W-:Y:S01]  /*07a0*/  @!P4 STL.U8 [R24+0x3], RZ ;  /* 0x000003ff1800c387 */ /* 0x0009e20000100000 */
[----:B------:R-:W-:-:S03]  /*07b0*/  VIADD R0, R0, 0x4 ;  /* 0x0000000400007836 */ /* 0x000fc60000000000 */
[----:B--2---:R4:W-:Y:S04]  /*07c0*/  @P5 STL.U8 [R24], R4 ;  /* 0x0000000418005387 */ /* 0x0049e80000100000 */
[----:B------:R4:W-:Y:S04]  /*07d0*/  @!P5 STL.U8 [R24], RZ ;  /* 0x000000ff1800d387 */ /* 0x0009e80000100000 */
[----:B---3--:R4:W-:Y:S01]  /*07e0*/  @P4 STL.U8 [R24+0x3], R22 ;  /* 0x0000031618004387 */ /* 0x0089e20000100000 */
[----:B------:R-:W-:-:S13]  /*07f0*/  ISETP.NE.AND P4, PT, R5, R26, PT ;  /* 0x0000001a0500720c */ /* 0x000fda0003f85270 */
[----:B----4-:R-:W-:Y:S05]  /*0800*/  @P4 BRA `(.L_x_5) ;  /* 0xfffffffc00684947 */ /* 0x010fea000383ffff */
.L_x_4:
[----:B------:R-:W-:Y:S01]  /*0810*/  IMAD.MOV.U32 R2, RZ, RZ, R0 ;  /* 0x000000ffff027224 */ /* 0x000fe200078e0000 */
[----:B------:R-:W-:Y:S06]  /*0820*/  @P6 BRA `(.L_x_6) ;  /* 0xfffffff8009c6947 */ /* 0x000fec000383ffff */
.L_x_0:
[----:B------:R-:W4:Y:S02]  /*0830*/  LDC R0, c[0x0][0x398] ;  /* 0x0000e600ff007b82 */ /* 0x000f240000000800 */
[----:B----4-:R-:W-:-:S05]  /*0840*/  IMAD R0, R0, R0, RZ ;  /* 0x0000000000007224 */ /* 0x010fca00078e02ff */
[----:B------:R-:W-:-:S13]  /*0850*/  ISETP.GE.U32.AND P0, PT, R0, 0x2, PT ;  /* 0x000000020000780c */ /* 0x000fda0003f06070 */
[----:B------:R-:W-:Y:S05]  /*0860*/  @!P0 BRA `(.L_x_7) ;  /* 0x0000000c00c08947 */ /* 0x000fea0003800000 */
[C---:B------:R-:W-:Y:S01]  /*0870*/  VIADD R5, R0.reuse, 0xffffffff ;  /* 0xffffffff00057836 */ /* 0x040fe20000000000 */
[----:B------:R-:W-:Y:S01]  /*0880*/  PRMT R9, RZ, 0x7610, R9 ;  /* 0x00007610ff097816 */ /* 0x000fe20000000009 */
[----:B------:R-:W-:Y:S01]  /*0890*/  VIADD R17, R0, 0xfffffffe ;  /* 0xfffffffe00117836 */ /* 0x000fe20000000000 */
[----:B------:R-:W-:Y:S01]  /*08a0*/  PRMT R10, RZ, 0x7610, R10 ;  /* 0x00007610ff0a7816 */ /* 0x000fe2000000000a */
[----:B------:R-:W-:Y:S01]  /*08b0*/  VIADD R8, R1, 0x8 ;  /* 0x0000000801087836 */ /* 0x000fe20000000000 */
[----:B------:R-:W-:Y:S01]  /*08c0*/  VIMNMX R19, PT, PT, R5, 0x1, !PT ;  /* 0x0000000105137848 */ /* 0x000fe20007fe0100 */
[----:B------:R-:W-:Y:S01]  /*08d0*/  IMAD.MOV.U32 R11, RZ, RZ, R5 ;  /* 0x000000ffff0b7224 */ /* 0x000fe200078e0005 */
[----:B--2---:R-:W-:-:S06]  /*08e0*/  UMOV UR4, URZ ;  /* 0x000000ff00047c82 */ /* 0x004fcc0008000000 */
.L_x_13:
[----:B------:R-:W-:-:S13]  /*08f0*/  ISETP.LE.AND P0, PT, R5, UR4, PT ;  /* 0x0000000405007c0c */ /* 0x000fda000bf03270 */
[----:B-12-4-:R-:W-:Y:S05]  /*0900*/  @P0 BRA `(.L_x_8) ;  /* 0x0000000c00800947 */ /* 0x016fea0003800000 */
[----:B------:R-:W-:Y:S01]  /*0910*/  VIADD R2, R17, -UR4 ;  /* 0x8000000411027c36 */ /* 0x000fe20008000000 */
[----:B------:R-:W-:-:S04]  /*0920*/  LOP3.LUT P0, RZ, R11, 0xf, RZ, 0xc0, !PT ;  /* 0x0000000f0bff7812 */ /* 0x000fc8000780c0ff */
[----:B------:R-:W-:Y:S01]  /*0930*/  ISETP.GE.U32.AND P1, PT, R2, 0xf, PT ;  /* 0x0000000f0200780c */ /* 0x000fe20003f26070 */
[----:B------:R-:W-:-:S12]  /*0940*/  IMAD.MOV.U32 R2, RZ, RZ, RZ ;  /* 0x000000ffff027224 */ /* 0x000fd800078e00ff */
[----:B------:R-:W-:Y:S05]  /*0950*/  @!P1 BRA `(.L_x_9) ;  /* 0x0000000400a09947 */ /* 0x000fea0003800000 */
[----:B------:R2:W5:Y:S01]  /*0960*/  LDL.U8 R12, [R1] ;  /* 0x00000000010c7983 */ /* 0x0005620000100000 */
[----:B------:R-:W-:Y:S01]  /*0970*/  LOP3.LUT R2, R11, 0xfffffff0, RZ, 0xc0, !PT ;  /* 0xfffffff00b027812 */ /* 0x000fe200078ec0ff */
[----:B------:R-:W-:-:S04]  /*0980*/  IMAD.MOV.U32 R3, RZ, RZ, R8 ;  /* 0x000000ffff037224 */ /* 0x000fc800078e0008 */
[----:B-1----:R-:W-:-:S07]  /*0990*/  IMAD.MOV R4, RZ, RZ, -R2 ;  /* 0x000000ffff047224 */ /* 0x002fce00078e0a02 */
.L_x_10:
[----:B------:R-:W4:Y:S04]  /*09a0*/  LDL.U8 R14, [R3+-0x7] ;  /* 0xfffff900030e7983 */ /* 0x000f280000100000 */
[----:B------:R-:W2:Y:S04]  /*09b0*/  LDL.U8 R16, [R3+-0x6] ;  /* 0xfffffa0003107983 */ /* 0x000ea80000100000 */
[----:B------:R-:W3:Y:S04]  /*09c0*/  LDL.U8 R18, [R3+-0x5] ;  /* 0xfffffb0003127983 */ /* 0x000ee80000100000 */
[----:B------:R-:W3:Y:S04]  /*09d0*/  LDL.U8 R20, [R3+-0x4] ;  /* 0xfffffc0003147983 */ /* 0x000ee80000100000 */
[----:B------:R-:W3:Y:S04]  /*09e0*/  LDL.U8 R22, [R3+-0x3] ;  /* 0xfffffd0003167983 */ /* 0x000ee80000100000 */
[----:B------:R-:W3:Y:S01]  /*09f0*/  LDL.U8 R24, [R3+-0x2] ;  /* 0xfffffe0003187983 */ /* 0x000ee20000100000 */
[----:B-----5:R-:W-:-:S04]  /*0a00*/  LOP3.LUT R13, R12, 0xffff, RZ, 0xc0, !PT ;  /* 0x0000ffff0c0d7812 */ /* 0x020fc800078ec0ff */
[----:B----4-:R-:W-:-:S13]  /*0a10*/  ISETP.GT.U32.AND P1, PT, R13, R14, PT ;  /* 0x0000000e0d00720c */ /* 0x010fda0003f24070 */
[----:B------:R1:W-:Y:S04]  /*0a20*/  @P1 STL.U8 [R3+-0x8], R14 ;  /* 0xfffff80e03001387 */ /* 0x0003e80000100000 */
[----:B------:R-:W-:Y:S01]  /*0a30*/  @P1 STL.U8 [R3+-0x7], R12 ;  /* 0xfffff90c03001387 */ /* 0x000fe20000100000 */
[----:B-1----:R-:W-:-:S04]  /*0a40*/  @P1 PRMT R14, R12, 0x7610, R14 ;  /* 0x000076100c0e1816 */ /* 0x002fc8000000000e */
[----:B------:R-:W-:-:S04]  /*0a50*/  LOP3.LUT R13, R14, 0xffff, RZ, 0xc0, !PT ;  /* 0x0000ffff0e0d7812 */ /* 0x000fc800078ec0ff */
[----:B--2---:R-:W-:-:S13]  /*0a60*/  ISETP.GT.U32.AND P2, PT, R13, R16, PT ;  /* 0x000000100d00720c */ /* 0x004fda0003f44070 */
[----:B------:R1:W-:Y:S04]  /*0a70*/  @P2 STL.U8 [R3+-0x7], R16 ;  /* 0xfffff91003002387 */ /* 0x0003e80000100000 */
[----:B------:R-:W-:Y:S01]  /*0a80*/  @P2 STL.U8 [R3+-0x6], R14 ;  /* 0xfffffa0e03002387 */ /* 0x000fe20000100000 */
[----:B-1----:R-:W-:-:S04]  /*0a90*/  @P2 PRMT R16, R14, 0x7610, R16 ;  /* 0x000076100e102816 */ /* 0x002fc80000000010 */
[----:B------:R-:W-:-:S04]  /*0aa0*/  LOP3.LUT R13, R16, 0xffff, RZ, 0xc0, !PT ;  /* 0x0000ffff100d7812 */ /* 0x000fc800078ec0ff */
[----:B---3--:R-:W-:-:S13]  /*0ab0*/  ISETP.GT.U32.AND P1, PT, R13, R18, PT ;  /* 0x000000120d00720c */ /* 0x008fda0003f24070 */
[----:B------:R1:W-:Y:S04]  /*0ac0*/  @P1 STL.U8 [R3+-0x6], R18 ;  /* 0xfffffa1203001387 */ /* 0x0003e80000100000 */
[----:B------:R-:W-:Y:S01]  /*0ad0*/  @P1 STL.U8 [R3+-0x5], R16 ;  /* 0xfffffb1003001387 */ /* 0x000fe20000100000 */
[----:B-1----:R-:W-:-:S04]  /*0ae0*/  @P1 PRMT R18, R16, 0x7610, R18 ;  /* 0x0000761010121816 */ /* 0x002fc80000000012 */
[----:B------:R-:W-:-:S04]  /*0af0*/  LOP3.LUT R13, R18, 0xffff, RZ, 0xc0, !PT ;  /* 0x0000ffff120d7812 */ /* 0x000fc800078ec0ff */
[----:B------:R-:W-:-:S13]  /*0b00*/  ISETP.GT.U32.AND P2, PT, R13, R20, PT ;  /* 0x000000140d00720c */ /* 0x000fda0003f44070 */
        /* <DEDUP_REMOVED lines=11> */
[----:B------:R-:W-:Y:S04]  /*0bc0*/  @P2 STL.U8 [R3+-0x2], R22 ;  /* 0xfffffe1603002387 */ /* 0x000fe80000100000 */
[----:B------:R-:W2:Y:S01]  /*0bd0*/  LDL.U8 R26, [R3+-0x1] ;  /* 0xffffff00031a7983 */ /* 0x000ea20000100000 */
[----:B-1----:R-:W-:-:S04]  /*0be0*/  @P2 PRMT R24, R22, 0x7610, R24 ;  /* 0x0000761016182816 */ /* 0x002fc80000000018 */
[----:B------:R-:W-:-:S04]  /*0bf0*/  LOP3.LUT R13, R24, 0xffff, RZ, 0xc0, !PT ;  /* 0x0000ffff180d7812 */ /* 0x000fc800078ec0ff */
[----:B--2---:R-:W-:-:S13]  /*0c00*/  ISETP.GT.U32.AND P1, PT, R13, R26, PT ;  /* 0x0000001a0d00720c */ /* 0x004fda0003f24070 */
[----:B------:R1:W-:Y:S04]  /*0c10*/  @P1 STL.U8 [R3+-0x2], R26 ;  /* 0xfffffe1a03001387 */ /* 0x0003e80000100000 */
[----:B------:R-:W-:Y:S04]  /*0c20*/  @P1 STL.U8 [R3+-0x1], R24 ;  /* 0xffffff1803001387 */ /* 0x000fe80000100000 */
[----:B------:R-:W2:Y:S01]  /*0c30*/  LDL.U8 R28, [R3] ;  /* 0x00000000031c7983 */ /* 0x000ea20000100000 */
[----:B-1----:R-:W-:-:S04]  /*0c40*/  @P1 PRMT R26, R24, 0x7610, R26 ;  /* 0x00007610181a1816 */ /* 0x002fc8000000001a */
[----:B------:R-:W-:-:S04]  /*0c50*/  LOP3.LUT R13, R26, 0xffff, RZ, 0xc0, !PT ;  /* 0x0000ffff1a0d7812 */ /* 0x000fc800078ec0ff */
[----:B--2---:R-:W-:-:S13]  /*0c60*/  ISETP.GT.U32.AND P1, PT, R13, R28, PT ;  /* 0x0000001c0d00720c */ /* 0x004fda0003f24070 */
[----:B------:R1:W-:Y:S04]  /*0c70*/  @P1 STL.U8 [R3+-0x1], R28 ;  /* 0xffffff1c03001387 */ /* 0x0003e80000100000 */
[----:B------:R-:W2:Y:S04]  /*0c80*/  LDL.U8 R20, [R3+0x1] ;  /* 0x0000010003147983 */ /* 0x000ea80000100000 */
[----:B------:R-:W3:Y:S04]  /*0c90*/  LDL.U8 R22, [R3+0x2] ;  /* 0x0000020003167983 */ /* 0x000ee80000100000 */
[----:B------:R-:W4:Y:S04]  /*0ca0*/  LDL.U8 R13, [R3+0x3] ;  /* 0x00000300030d7983 */ /* 0x000f280000100000 */
[----:B------:R-:W4:Y:S04]  /*0cb0*/  LDL.U8 R15, [R3+0x4] ;  /* 0x00000400030f7983 */ /* 0x000f280000100000 */
[----:B------:R-:W4:Y:S04]  /*0cc0*/  LDL.U8 R18, [R3+0x5] ;  /* 0x0000050003127983 */ /* 0x000f280000100000 */
[----:B------:R-:W4:Y:S04]  /*0cd0*/  LDL.U8 R16, [R3+0x6] ;  /* 0x0000060003107983 */ /* 0x000f280000100000 */
[----:B------:R-:W4:Y:S04]  /*0ce0*/  LDL.U8 R14, [R3+0x7] ;  /* 0x00000700030e7983 */ /* 0x000f280000100000 */
[----:B------:R-:W4:Y:S01]  /*0cf0*/  LDL.U8 R12, [R3+0x8] ;  /* 0x00000800030c7983 */ /* 0x000f220000100000 */
[----:B-1----:R-:W-:Y:S01]  /*0d00*/  @P1 PRMT R28, R26, 0x7610, R28 ;  /* 0x000076101a1c1816 */ /* 0x002fe2000000001c */
[----:B------:R-:W-:-:S02]  /*0d10*/  VIADD R4, R4, 0x10 ;  /* 0x0000001004047836 */ /* 0x000fc40000000000 */
[----:B------:R-:W-:Y:S01]  /*0d20*/  @P1 STL.U8 [R3], R26 ;  /* 0x0000001a03001387 */ /* 0x000fe20000100000 */
[----:B0-----:R-:W-:-:S04]  /*0d30*/  LOP3.LUT R21, R28, 0xffff, RZ, 0xc0, !PT ;  /* 0x0000ffff1c157812 */ /* 0x001fc800078ec0ff */
[----:B--2---:R-:W-:-:S13]  /*0d40*/  ISETP.GT.U32.AND P2, PT, R21, R20, PT ;  /* 0x000000141500720c */ /* 0x004fda0003f44070 */
[----:B------:R0:W-:Y:S04]  /*0d50*/  @P2 STL.U8 [R3], R20 ;  /* 0x0000001403002387 */ /* 0x0001e80000100000 */
[----:B------:R-:W-:Y:S01]  /*0d60*/  @P2 STL.U8 [R3+0x1], R28 ;  /* 0x0000011c03002387 */ /* 0x000fe20000100000 */
[----:B0-----:R-:W-:-:S04]  /*0d70*/  @P2 PRMT R20, R28, 0x7610, R20 ;  /* 0x000076101c142816 */ /* 0x001fc80000000014 */
[----:B------:R-:W-:-:S04]  /*0d80*/  LOP3.LUT R21, R20, 0xffff, RZ, 0xc0, !PT ;  /* 0x0000ffff14157812 */ /* 0x000fc800078ec0ff */
[----:B---3--:R-:W-:-:S13]  /*0d90*/  ISETP.GT.U32.AND P1, PT, R21, R22, PT ;  /* 0x000000161500720c */ /* 0x008fda0003f24070 */
[----:B------:R0:W-:Y:S04]  /*0da0*/  @P1 STL.U8 [R3+0x1], R22 ;  /* 0x0000011603001387 */ /* 0x0001e80000100000 */
[----:B------:R-:W-:Y:S01]  /*0db0*/  @P1 STL.U8 [R3+0x2], R20 ;  /* 0x0000021403001387 */ /* 0x000fe20000100000 */
[----:B0-----:R-:W-:-:S04]  /*0dc0*/  @P1 PRMT R22, R20, 0x7610, R22 ;  /* 0x0000761014161816 */ /* 0x001fc80000000016 */
[----:B------:R-:W-:-:S04]  /*0dd0*/  LOP3.LUT R24, R22, 0xffff, RZ, 0xc0, !PT ;  /* 0x0000ffff16187812 */ /* 0x000fc800078ec0ff */
[----:B----4-:R-:W-:-:S13]  /*0de0*/  ISETP.GT.U32.AND P2, PT, R24, R13, PT ;  /* 0x0000000d1800720c */ /* 0x010fda0003f44070 */
[----:B------:R0:W-:Y:S04]  /*0df0*/  @P2 STL.U8 [R3+0x2], R13 ;  /* 0x0000020d03002387 */ /* 0x0001e80000100000 */
[----:B------:R-:W-:Y:S01]  /*0e00*/  @P2 STL.U8 [R3+0x3], R22 ;  /* 0x0000031603002387 */ /* 0x000fe20000100000 */
[----:B0-----:R-:W-:-:S04]  /*0e10*/  @P2 PRMT R13, R22, 0x7610, R13 ;  /* 0x00007610160d2816 */ /* 0x001fc8000000000d */
[----:B------:R-:W-:-:S04]  /*0e20*/  LOP3.LUT R24, R13, 0xffff, RZ, 0xc0, !PT ;  /* 0x0000ffff0d187812 */ /* 0x000fc800078ec0ff */
[----:B------:R-:W-:-:S13]  /*0e30*/  ISETP.GT.U32.AND P1, PT, R24, R15, PT ;  /* 0x0000000f1800720c */ /* 0x000fda0003f24070 */
        /* <DEDUP_REMOVED lines=17> */
[----:B0-----:R-:W-:Y:S02]  /*0f50*/  @P2 PRMT R14, R16, 0x7610, R14 ;  /* 0x00007610100e2816 */ /* 0x001fe4000000000e */
[----:B------:R-:W-:Y:S02]  /*0f60*/  ISETP.NE.AND P2, PT, R4, RZ, PT ;  /* 0x000000ff0400720c */ /* 0x000fe40003f45270 */
[----:B------:R-:W-:-:S04]  /*0f70*/  LOP3.LUT R13, R14, 0xffff, RZ, 0xc0, !PT ;  /* 0x0000ffff0e0d7812 */ /* 0x000fc800078ec0ff */
[----:B------:R-:W-:-:S13]  /*0f80*/  ISETP.GT.U32.AND P1, PT, R13, R12, PT ;  /* 0x0000000c0d00720c */ /* 0x000fda0003f24070 */
[----:B------:R0:W-:Y:S04]  /*0f90*/  @P1 STL.U8 [R3+0x7], R12 ;  /* 0x0000070c03001387 */ /* 0x0001e80000100000 */
[----:B------:R1:W-:Y:S01]  /*0fa0*/  @P1 STL.U8 [R3+0x8], R14 ;  /* 0x0000080e03001387 */ /* 0x0003e20000100000 */
[----:B0-----:R-:W-:Y:S01]  /*0fb0*/  @P1 PRMT R12, R14, 0x7610, R12 ;  /* 0x000076100e0c1816 */ /* 0x001fe2000000000c */
[----:B-1----:R-:W-:Y:S01]  /*0fc0*/  VIADD R3, R3, 0x10 ;  /* 0x0000001003037836 */ /* 0x002fe20000000000 */
[----:B------:R-:W-:Y:S06]  /*0fd0*/  @P2 BRA `(.L_x_10) ;  /* 0xfffffff800702947 */ /* 0x000fec000383ffff */
.L_x_9:
[----:B------:R-:W-:Y:S05]  /*0fe0*/  @!P0 BRA `(.L_x_8) ;  /* 0x0000000400c88947 */ /* 0x000fea0003800000 */
[----:B------:R-:W-:-:S05]  /*0ff0*/  LOP3.LUT R3, RZ, R10, RZ, 0x33, !PT ;  /* 0x0000000aff037212 */ /* 0x000fca00078e33ff */
[----:B------:R-:W-:-:S05]  /*1000*/  IMAD.IADD R3, R0, 0x1, R3 ;  /* 0x0000000100037824 */ /* 0x000fca00078e0203 */
[----:B------:R-:W-:-:S04]  /*1010*/  LOP3.LUT R3, R3, 0xf, RZ, 0xc0, !PT ;  /* 0x0000000f03037812 */ /* 0x000fc800078ec0ff */
[C---:B------:R-:W-:Y:S01]  /*1020*/  LOP3.LUT P0, RZ, R3.reuse, 0x7, RZ, 0xc0, !PT ;  /* 0x0000000703ff7812 */ /* 0x040fe2000780c0ff */
[----:B-1----:R-:W-:-:S05]  /*1030*/  VIADD R4, R3, 0xffffffff ;  /* 0xffffffff03047836 */ /* 0x002fca0000000000 */
[----:B------:R-:W-:-:S13]  /*1040*/  ISETP.GE.U32.AND P1, PT, R4, 0x7, PT ;  /* 0x000000070400780c */ /* 0x000fda0003f26070 */
[----:B------:R-:W-:Y:S05]  /*1050*/  @!P1 BRA `(.L_x_11) ;  /* 0x0000000000c49947 */ /* 0x000fea0003800000 */
[----:B------:R-:W-:-:S05]  /*1060*/  IMAD.IADD R23, R1, 0x1, R2 ;  /* 0x0000000101177824 */ /* 0x000fca00078e0202 */
[----:B------:R-:W2:Y:S04]  /*1070*/  LDL.U8 R20, [R23] ;  /* 0x0000000017147983 */ /* 0x000ea80000100000 */
[----:B------:R-:W2:Y:S04]  /*1080*/  LDL.U8 R3, [R23+0x1] ;  /* 0x0000010017037983 */ /* 0x000ea80000100000 */
[----:B------:R-:W4:Y:S04]  /*1090*/  LDL.U8 R4, [R23+0x2] ;  /* 0x0000020017047983 */ /* 0x000f280000100000 */
[----:B------:R-:W5:Y:S04]  /*10a0*/  LDL.U8 R12, [R23+0x3] ;  /* 0x00000300170c7983 */ /* 0x000f680000100000 */
[----:B------:R-:W3:Y:S04]  /*10b0*/  LDL.U8 R13, [R23+0x4] ;  /* 0x00000400170d7983 */ /* 0x000ee80000100000 */
[----:B------:R-:W3:Y:S04]  /*10c0*/  LDL.U8 R14, [R23+0x5] ;  /* 0x00000500170e7983 */ /* 0x000ee80000100000 */
[----:B------:R-:W3:Y:S04]  /*10d0*/  LDL.U8 R15, [R23+0x6] ;  /* 0x00000600170f7983 */ /* 0x000ee80000100000 */
[----:B------:R-:W3:Y:S04]  /*10e0*/  LDL.U8 R16, [R23+0x7] ;  /* 0x0000070017107983 */ /* 0x000ee80000100000 */
[----:B------:R-:W3:Y:S01]  /*10f0*/  LDL.U8 R22, [R23+0x8] ;  /* 0x0000080017167983 */ /* 0x000ee20000100000 */
[----:B------:R-:W-:Y:S01]  /*1100*/  VIADD R2, R2, 0x8 ;  /* 0x0000000802027836 */ /* 0x000fe20000000000 */
[----:B--2---:R-:W-:-:S13]  /*1110*/  ISETP.GT.U32.AND P1, PT, R20, R3, PT ;  /* 0x000000031400720c */ /* 0x004fda0003f24070 */
[----:B------:R1:W-:Y:S04]  /*1120*/  @P1 STL.U8 [R23], R3 ;  /* 0x0000000317001387 */ /* 0x0003e80000100000 */
[----:B------:R-:W-:Y:S01]  /*1130*/  @P1 STL.U8 [R23+0x1], R20 ;  /* 0x0000011417001387 */ /* 0x000fe20000100000 */
[----:B-1----:R-:W-:-:S04]  /*1140*/  @P1 PRMT R3, R20, 0x7610, R3 ;  /* 0x0000761014031816 */ /* 0x002fc80000000003 */
[----:B0-----:R-:W-:-:S04]  /*1150*/  LOP3.LUT R21, R3, 0xffff, RZ, 0xc0, !PT ;  /* 0x0000ffff03157812 */ /* 0x001fc800078ec0ff */
[----:B----4-:R-:W-:-:S13]  /*1160*/  ISETP.GT.U32.AND P2, PT, R21, R4, PT ;  /* 0x000000041500720c */ /* 0x010fda0003f44070 */
[----:B------:R0:W-:Y:S04]  /*1170*/  @P2 STL.U8 [R23+0x1], R4 ;  /* 0x0000010417002387 */ /* 0x0001e80000100000 */
[----:B------:R-:W-:Y:S01]  /*1180*/  @P2 STL.U8 [R23+0x2], R3 ;  /* 0x0000020317002387 */ /* 0x000fe20000100000 */
[----:B0-----:R-:W-:-:S04]  /*1190*/  @P2 PRMT R4, R3, 0x7610, R4 ;  /* 0x0000761003042816 */ /* 0x001fc80000000004 */
[----:B------:R-:W-:-:S04]  /*11a0*/  LOP3.LUT R21, R4, 0xffff, RZ, 0xc0, !PT ;  /* 0x0000ffff04157812 */ /* 0x000fc800078ec0ff */
[----:B-----5:R-:W-:-:S13]  /*11b0*/  ISETP.GT.U32.AND P1, PT, R21, R12, PT ;  /* 0x0000000c1500720c */ /* 0x020fda0003f24070 */
[----:B------:R0:W-:Y:S04]  /*11c0*/  @P1 STL.U8 [R23+0x2], R12 ;  /* 0x0000020c17001387 */ /* 0x0001e80000100000 */
        /* <DEDUP_REMOVED lines=20> */
[----:B------:R1:W-:Y:S01]  /*1310*/  @P1 STL.U8 [R23+0x7], R15 ;  /* 0x0000070f17001387 */ /* 0x0003e20000100000 */
[----:B0-----:R-:W-:-:S04]  /*1320*/  @P1 PRMT R16, R15, 0x7610, R16 ;  /* 0x000076100f101816 */ /* 0x001fc80000000010 */
[----:B------:R-:W-:-:S04]  /*1330*/  LOP3.LUT R3, R16, 0xffff, RZ, 0xc0, !PT ;  /* 0x0000ffff10037812 */ /* 0x000fc800078ec0ff */
[----:B------:R-:W-:-:S13]  /*1340*/  ISETP.GT.U32.AND P2, PT, R3, R22, PT ;  /* 0x000000160300720c */ /* 0x000fda0003f44070 */
[----:B------:R1:W-:Y:S04]  /*1350*/  @P2 STL.U8 [R23+0x7], R22 ;  /* 0x0000071617002387 */ /* 0x0003e80000100000 */
[----:B------:R1:W-:Y:S02]  /*1360*/  @P2 STL.U8 [R23+0x8], R16 ;  /* 0x0000081017002387 */ /* 0x0003e40000100000 */
.L_x_11:
[----:B------:R-:W-:Y:S05]  /*1370*/  @!P0 BRA `(.L_x_8) ;  /* 0x0000000000e48947 */ /* 0x000fea0003800000 */
[----:B------:R-:W-:-:S05]  /*1380*/  LOP3.LUT R3, RZ, R9, RZ, 0x33, !PT ;  /* 0x00000009ff037212 */ /* 0x000fca00078e33ff */
[----:B------:R-:W-:-:S05]  /*1390*/  IMAD.IADD R3, R0, 0x1, R3 ;  /* 0x0000000100037824 */ /* 0x000fca00078e0203 */
[----:B------:R-:W-:-:S04]  /*13a0*/  LOP3.LUT R3, R3, 0xffff, RZ, 0xc0, !PT ;  /* 0x0000ffff03037812 */ /* 0x000fc800078ec0ff */
[C---:B------:R-:W-:Y:S02]  /*13b0*/  LOP3.LUT R4, R3.reuse, 0x7, RZ, 0xc0, !PT ;  /* 0x0000000703047812 */ /* 0x040fe400078ec0ff */
[----:B------:R-:W-:-:S03]  /*13c0*/  LOP3.LUT R14, R3, 0x3, RZ, 0xc0, !PT ;  /* 0x00000003030e7812 */ /* 0x000fc600078ec0ff */
[----:B------:R-:W-:Y:S01]  /*13d0*/  VIADD R4, R4, 0xffffffff ;  /* 0xffffffff04047836 */ /* 0x000fe20000000000 */
[----:B------:R-:W-:-:S04]  /*13e0*/  ISETP.NE.AND P2, PT, R14, RZ, PT ;  /* 0x000000ff0e00720c */ /* 0x000fc80003f45270 */
[----:B------:R-:W-:-:S13]  /*13f0*/  ISETP.GE.U32.AND P0, PT, R4, 0x3, PT ;  /* 0x000000030400780c */ /* 0x000fda0003f06070 */
[----:B------:R-:W-:Y:S05]  /*1400*/  @!P0 BRA `(.L_x_12) ;  /* 0x0000000000648947 */ /* 0x000fea0003800000 */
[----:B-1----:R-:W-:-:S05]  /*1410*/  IMAD.IADD R15, R1, 0x1, R2 ;  /* 0x00000001010f7824 */ /* 0x002fca00078e0202 */
[----:B------:R-:W2:Y:S04]  /*1420*/  LDL.U8 R16, [R15] ;  /* 0x000000000f107983 */ /* 0x000ea80000100000 */
[----:B------:R-:W2:Y:S04]  /*1430*/  LDL.U8 R3, [R15+0x1] ;  /* 0x000001000f037983 */ /* 0x000ea80000100000 */
[----:B------:R-:W4:Y:S04]  /*1440*/  LDL.U8 R4, [R15+0x2] ;  /* 0x000002000f047983 */ /* 0x000f280000100000 */
[----:B------:R-:W5:Y:S04]  /*1450*/  LDL.U8 R12, [R15+0x3] ;  /* 0x000003000f0c7983 */ /* 0x000f680000100000 */
[----:B------:R-:W3:Y:S01]  /*1460*/  LDL.U8 R18, [R15+0x4] ;  /* 0x000004000f127983 */ /* 0x000ee20000100000 */
[----:B------:R-:W-:Y:S01]  /*1470*/  VIADD R2, R2, 0x4 ;  /* 0x0000000402027836 */ /* 0x000fe20000000000 */
[----:B--2---:R-:W-:-:S13]  /*1480*/  ISETP.GT.U32.AND P0, PT, R16, R3, PT ;  /* 0x000000031000720c */ /* 0x004fda0003f04070 */
[----:B------:R1:W-:Y:S04]  /*1490*/  @P0 STL.U8 [R15], R3 ;  /* 0x000000030f000387 */ /* 0x0003e80000100000 */
[----:B------:R-:W-:Y:S01]  /*14a0*/  @P0 STL.U8 [R15+0x1], R16 ;  /* 0x000001100f000387 */ /* 0x000fe20000100000 */
[----:B-1----:R-:W-:-:S04]  /*14b0*/  @P0 PRMT R3, R16, 0x7610, R3 ;  /* 0x0000761010030816 */ /* 0x002fc80000000003 */
[----:B------:R-:W-:-:S04]  /*14c0*/  LOP3.LUT R13, R3, 0xffff, RZ, 0xc0, !PT ;  /* 0x0000ffff030d7812 */ /* 0x000fc800078ec0ff */
[----:B----4-:R-:W-:-:S13]  /*14d0*/  ISETP.GT.U32.AND P1, PT, R13, R4, PT ;  /* 0x000000040d00720c */ /* 0x010fda0003f24070 */
[----:B------:R1:W-:Y:S04]  /*14e0*/  @P1 STL.U8 [R15+0x1], R4 ;  /* 0x000001040f001387 */ /* 0x0003e80000100000 */
[----:B------:R-:W-:Y:S01]  /*14f0*/  @P1 STL.U8 [R15+0x2], R3 ;  /* 0x000002030f001387 */ /* 0x000fe20000100000 */
[----:B-1----:R-:W-:-:S04]  /*1500*/  @P1 PRMT R4, R3, 0x7610, R4 ;  /* 0x0000761003041816 */ /* 0x002fc80000000004 */
[----:B------:R-:W-:-:S04]  /*1510*/  LOP3.LUT R13, R4, 0xffff, RZ, 0xc0, !PT ;  /* 0x0000ffff040d7812 */ /* 0x000fc800078ec0ff */
[----:B-----5:R-:W-:-:S13]  /*1520*/  ISETP.GT.U32.AND P0, PT, R13, R12, PT ;  /* 0x0000000c0d00720c */ /* 0x020fda0003f04070 */
[----:B------:R1:W-:Y:S04]  /*1530*/  @P0 STL.U8 [R15+0x2], R12 ;  /* 0x0000020c0f000387 */ /* 0x0003e80000100000 */
[----:B------:R2:W-:Y:S01]  /*1540*/  @P0 STL.U8 [R15+0x3], R4 ;  /* 0x000003040f000387 */ /* 0x0005e20000100000 */
[----:B-1----:R-:W-:-:S04]  /*1550*/  @P0 PRMT R12, R4, 0x7610, R12 ;  /* 0x00007610040c0816 */ /* 0x002fc8000000000c */
[----:B------:R-:W-:-:S04]  /*1560*/  LOP3.LUT R13, R12, 0xffff, RZ, 0xc0, !PT ;  /* 0x0000ffff0c0d7812 */ /* 0x000fc800078ec0ff */
[----:B---3--:R-:W-:-:S13]  /*1570*/  ISETP.GT.U32.AND P1, PT, R13, R18, PT ;  /* 0x000000120d00720c */ /* 0x008fda0003f24070 */
[----:B------:R2:W-:Y:S04]  /*1580*/  @P1 STL.U8 [R15+0x3], R18 ;  /* 0x000003120f001387 */ /* 0x0005e80000100000 */
[----:B------:R2:W-:Y:S02]  /*1590*/  @P1 STL.U8 [R15+0x4], R12 ;  /* 0x0000040c0f001387 */ /* 0x0005e40000100000 */
.L_x_12:
[----:B------:R-:W-:Y:S05]  /*15a0*/  @!P2 BRA `(.L_x_8) ;  /* 0x000000000058a947 */ /* 0x000fea0003800000 */
[----:B--2---:R-:W-:-:S05]  /*15b0*/  IMAD.IADD R12, R1, 0x1, R2 ;  /* 0x00000001010c7824 */ /* 0x004fca00078e0202 */
[----:B------:R-:W2:Y:S04]  /*15c0*/  LDL.U8 R3, [R12] ;  /* 0x000000000c037983 */ /* 0x000ea80000100000 */
[----:B------:R-:W2:Y:S01]  /*15d0*/  LDL.U8 R2, [R12+0x1] ;  /* 0x000001000c027983 */ /* 0x000ea20000100000 */
[----:B------:R-:W-:Y:S02]  /*15e0*/  ISETP.NE.AND P1, PT, R14, 0x1, PT ;  /* 0x000000010e00780c */ /* 0x000fe40003f25270 */
[----:B--2---:R-:W-:-:S13]  /*15f0*/  ISETP.GT.U32.AND P0, PT, R3, R2, PT ;  /* 0x000000020300720c */ /* 0x004fda0003f04070 */
[----:B------:R-:W-:Y:S04]  /*1600*/  @P0 STL.U8 [R12+0x1], R3 ;  /* 0x000001030c000387 */ /* 0x000fe80000100000 */
[----:B------:R2:W-:Y:S02]  /*1610*/  @P0 STL.U8 [R12], R2 ;  /* 0x000000020c000387 */ /* 0x0005e40000100000 */
[----:B--2---:R-:W-:Y:S01]  /*1620*/  @P0 PRMT R2, R3, 0x7610, R2 ;  /* 0x0000761003020816 */ /* 0x004fe20000000002 */
[----:B------:R-:W-:Y:S06]  /*1630*/  @!P1 BRA `(.L_x_8) ;  /* 0x0000000000349947 */ /* 0x000fec0003800000 */
[----:B------:R-:W2:Y:S01]  /*1640*/  LDL.U8 R3, [R12+0x2] ;  /* 0x000002000c037983 */ /* 0x000ea20000100000 */
[----:B------:R-:W-:Y:S02]  /*1650*/  LOP3.LUT R4, R2, 0xffff, RZ, 0xc0, !PT ;  /* 0x0000ffff02047812 */ /* 0x000fe400078ec0ff */
[----:B------:R-:W-:Y:S02]  /*1660*/  ISETP.NE.AND P1, PT, R14, 0x2, PT ;  /* 0x000000020e00780c */ /* 0x000fe40003f25270 */
[----:B--2---:R-:W-:-:S13]  /*1670*/  ISETP.GT.U32.AND P0, PT, R4, R3, PT ;  /* 0x000000030400720c */ /* 0x004fda0003f04070 */
[----:B------:R-:W-:Y:S04]  /*1680*/  @P0 STL.U8 [R12+0x2], R2 ;  /* 0x000002020c000387 */ /* 0x000fe80000100000 */
[----:B------:R2:W-:Y:S02]  /*1690*/  @P0 STL.U8 [R12+0x1], R3 ;  /* 0x000001030c000387 */ /* 0x0005e40000100000 */
[----:B--2---:R-:W-:Y:S01]  /*16a0*/  @P0 PRMT R3, R2, 0x7610, R3 ;  /* 0x0000761002030816 */ /* 0x004fe20000000003 */
[----:B------:R-:W-:Y:S06]  /*16b0*/  @!P1 BRA `(.L_x_8) ;  /* 0x0000000000149947 */ /* 0x000fec0003800000 */
[----:B------:R-:W2:Y:S01]  /*16c0*/  LDL.U8 R13, [R12+0x3] ;  /* 0x000003000c0d7983 */ /* 0x000ea20000100000 */
[----:B------:R-:W-:-:S04]  /*16d0*/  LOP3.LUT R2, R3, 0xffff, RZ, 0xc0, !PT ;  /* 0x0000ffff03027812 */ /* 0x000fc800078ec0ff */
[----:B--2---:R-:W-:-:S13]  /*16e0*/  ISETP.GT.U32.AND P0, PT, R2, R13, PT ;  /* 0x0000000d0200720c */ /* 0x004fda0003f04070 */
[----:B------:R4:W-:Y:S04]  /*16f0*/  @P0 STL.U8 [R12+0x2], R13 ;  /* 0x0000020d0c000387 */ /* 0x0009e80000100000 */
[----:B------:R4:W-:Y:S02]  /*1700*/  @P0 STL.U8 [R12+0x3], R3 ;  /* 0x000003030c000387 */ /* 0x0009e40000100000 */
.L_x_8:
[----:B------:R-:W-:Y:S01]  /*1710*/  UIADD3 UR4, UPT, UPT, UR4, 0x1, URZ ;  /* 0x0000000104047890 */ /* 0x000fe2000fffe0ff */
[----:B------:R-:W-:Y:S02]  /*1720*/  VIADD R10, R10, 0x1 ;  /* 0x000000010a0a7836 */ /* 0x000fe40000000000 */
[----:B------:R-:W-:Y:S02]  /*1730*/  VIADD R9, R9, 0x1 ;  /* 0x0000000109097836 */ /* 0x000fe40000000000 */
[----:B------:R-:W-:Y:S01]  /*1740*/  VIADD R11, R11, 0xffffffff ;  /* 0xffffffff0b0b7836 */ /* 0x000fe20000000000 */
[----:B------:R-:W-:-:S13]  /*1750*/  ISETP.NE.AND P0, PT, R19, UR4, PT ;  /* 0x0000000413007c0c */ /* 0x000fda000bf05270 */
[----:B------:R-:W-:Y:S05]  /*1760*/  @P0 BRA `(.L_x_13) ;  /* 0xfffffff000600947 */ /* 0x000fea000383ffff */
.L_x_7:
[----:B------:R-:W-:Y:S01]  /*1770*/  LEA.HI R5, R0, R1, RZ, 0x1f ;  /* 0x0000000100057211 */ /* 0x000fe200078ff8ff */
[----:B---3--:R-:W3:Y:S01]  /*1780*/  LDCU UR8, c[0x0][0x390] ;  /* 0x00007200ff0877ac */ /* 0x008ee20008000800 */
[----:B--2---:R-:W2:Y:S04]  /*1790*/  LDCU.64 UR4, c[0x0][0x388] ;  /* 0x00007100ff0477ac */ /* 0x004ea80008000a00 */
[----:B------:R-:W5:Y:S01]  /*17a0*/  LDL.U8 R5, [R5] ;  /* 0x0000000005057983 */ /* 0x000f620000100000 */
[----:B---3--:R-:W-:-:S05]  /*17b0*/  IMAD R6, R6, UR8, R7 ;  /* 0x0000000806067c24 */ /* 0x008fca000f8e0207 */
[----:B--2---:R-:W-:-:S04]  /*17c0*/  IADD3 R2, P0, PT, R6, UR4, RZ ;  /* 0x0000000406027c10 */ /* 0x004fc8000ff1e0ff */
[----:B----4-:R-:W-:-:S05]  /*17d0*/  LEA.HI.X.SX32 R3, R6, UR5, 0x1, P0 ;  /* 0x0000000506037c11 */ /* 0x010fca00080f0eff */
[----:B-----5:R-:W-:Y:S01]  /*17e0*/  STG.E.U8 desc[UR6][R2.64], R5 ;  /* 0x0000000502007986 */ /* 0x020fe2000c101106 */
[----:B------:R-:W-:Y:S05]  /*17f0*/  EXIT ;  /* 0x000000000000794d */ /* 0x000fea0003800000 */
.L_x_14:
[----:B------:R-:W-:-:S00]  /*1800*/  BRA `(.L_x_14) ;  /* 0xfffffffc00fc7947 */ /* 0x000fc0000383ffff */
[----:B------:R-:W-:-:S00]  /*1810*/  NOP ;  /* 0x0000000000007918 */ /* 0x000fc00000000000 */
        /* <DEDUP_REMOVED lines=14> */
.L_x_15:


//--------------------- .nv.shared.reserved.0     --------------------------
	.section	.nv.shared.reserved.0,"aw",@nobits
	.weak		__nv_reservedSMEM_offset_0_alias
	.size		__nv_reservedSMEM_offset_0_alias, 0, 64
	.other		__nv_reservedSMEM_offset_0_alias,@"STO_CUDA_RESERVED_SHARED STV_DEFAULT"
__nv_reservedSMEM_offset_0_alias:
	.zero		0
	.zero		64


//--------------------- .nv.constant0._Z18medianFilterKernelPhS_iii --------------------------
	.section	.nv.constant0._Z18medianFilterKernelPhS_iii,"a",@progbits
	.sectionflags	@""
	.align	4
.nv.constant0._Z18medianFilterKernelPhS_iii:
	.zero		924


//--------------------- SYMBOLS --------------------------

	.type		.nv.reservedSmem.offset0,@object
	.size		.nv.reservedSmem.offset0,0x4
